def matmul_kernel(
    a_ptr,
    b_ptr,
    c_ptr,
    M,
    N,
    K,
    stride_am,
    stride_ak,
    stride_bk,
    stride_bn,
    stride_cm,
    stride_cn,
    BLOCK_M: tl.constexpr,
    BLOCK_N: tl.constexpr,
    BLOCK_K: tl.constexpr,
    GROUP_M: tl.constexpr,
):
    pid = tl.program_id(axis=0)
    num_pid_m = tl.cdiv(M, BLOCK_M)
    num_pid_n = tl.cdiv(N, BLOCK_N)
    num_pid_in_group = GROUP_M * num_pid_n
    group_id = pid // num_pid_in_group
    first_pid_m = group_id * GROUP_M
    group_size_m = min(num_pid_m - first_pid_m, GROUP_M)
    pid_m = first_pid_m + ((pid % num_pid_in_group) % group_size_m)
    pid_n = (pid % num_pid_in_group) // group_size_m

    offs_am = (pid_m * BLOCK_M + tl.arange(0, BLOCK_M)) % M
    offs_bn = (pid_n * BLOCK_N + tl.arange(0, BLOCK_N)) % N
    offs_k = tl.arange(0, BLOCK_K)
    a_ptrs = a_ptr + offs_am[:, None] * stride_am + offs_k[None, :] * stride_ak
    b_ptrs = b_ptr + offs_k[:, None] * stride_bk + offs_bn[None, :] * stride_bn

    acc = tl.zeros((BLOCK_M, BLOCK_N), dtype=tl.float32)
    for kk in range(0, tl.cdiv(K, BLOCK_K)):
        a = tl.load(a_ptrs, mask=offs_k[None, :] < K - kk * BLOCK_K, other=0.0)
        b = tl.load(b_ptrs, mask=offs_k[:, None] < K - kk * BLOCK_K, other=0.0)
        acc = tl.dot(a, b, acc)
        a_ptrs += BLOCK_K * stride_ak
        b_ptrs += BLOCK_K * stride_bk

    c = acc.to(c_ptr.dtype.element_ty)
    offs_cm = pid_m * BLOCK_M + tl.arange(0, BLOCK_M)
    offs_cn = pid_n * BLOCK_N + tl.arange(0, BLOCK_N)
    c_ptrs = c_ptr + offs_cm[:, None] * stride_cm + offs_cn[None, :] * stride_cn
    mask = (offs_cm[:, None] < M) & (offs_cn[None, :] < N)
    tl.store(c_ptrs, c, mask=mask)

# config = {"BLOCK_K": 32, "BLOCK_M": 128, "BLOCK_N": 256, "GROUP_M": 8, "arch": "sm_100", "dtype": "fp16", "num_ctas": 1, "num_stages": 3, "num_warps": 16}
# arch = sm_100


// ===== COMPILED SASS (sm_100a) =====

	.target	sm_100a

	.elftype	@"ET_EXEC"


//--------------------- .note.nv.tkinfo           --------------------------
	.section	.note.nv.tkinfo,"",@"SHT_NOTE"
	.sectionflags	@"SHF_NOTE_NV_TKINFO"
	.tkinfo
        /*0018*/ 	.word	0x00000081
        /*0030*/ 	.string	""
        /*0030*/ 	.string	"ptxas-blackwell"
        /*0030*/ 	.string	"Cuda compilation tools, release 12.9, V12.9.86"
        /*0030*/ 	.string	"Build cuda_12.9.r12.9/compiler.36037853_0"
        /*0030*/ 	.string	"-v  -suppress-debug-info  -lineinfo  -arch sm_100a "



//--------------------- .note.nv.cuver            --------------------------
	.section	.note.nv.cuver,"",@"SHT_NOTE"
	.sectionflags	@"SHF_NOTE_NV_CUVER"
        /*0018*/ 	.short	0x0001
        /*001a*/ 	.short	0x0064
        /*001c*/ 	.short	0x0001
        /*001e*/ 	.short	0x0000
        /*0020*/ 	.short	0x0001
        /*0022*/ 	.short	0x0000


//--------------------- .nv.info                  --------------------------
	.section	.nv.info,"",@"SHT_CUDA_INFO"
	.align	4


	//----- nvinfo : EIATTR_REGCOUNT
	.align		4
        /*0000*/ 	.byte	0x04, 0x2f
        /*0002*/ 	.short	(.L_1 - .L_0)
	.align		4
.L_0:
        /*0004*/ 	.word	index@(matmul_kernel)
        /*0008*/ 	.word	0x00000080


	//----- nvinfo : EIATTR_FRAME_SIZE
	.align		4
.L_1:
        /*000c*/ 	.byte	0x04, 0x11
        /*000e*/ 	.short	(.L_3 - .L_2)
	.align		4
.L_2:
        /*0010*/ 	.word	index@(matmul_kernel)
        /*0014*/ 	.word	0x00000030


	//----- nvinfo : EIATTR_MIN_STACK_SIZE
	.align		4
.L_3:
        /*0018*/ 	.byte	0x04, 0x12
        /*001a*/ 	.short	(.L_5 - .L_4)
	.align		4
.L_4:
        /*001c*/ 	.word	index@(matmul_kernel)
        /*0020*/ 	.word	0x00000030
.L_5:


//--------------------- .nv.info.matmul_kernel    --------------------------
	.section	.nv.info.matmul_kernel,"",@"SHT_CUDA_INFO"
	.sectionflags	@""
	.align	4


	//----- nvinfo : EIATTR_CUDA_API_VERSION
	.align		4
        /*0000*/ 	.byte	0x04, 0x37
        /*0002*/ 	.short	(.L_7 - .L_6)
.L_6:
        /*0004*/ 	.word	0x00000081


	//----- nvinfo : EIATTR_KPARAM_INFO
	.align		4
.L_7:
        /*0008*/ 	.byte	0x04, 0x17
        /*000a*/ 	.short	(.L_9 - .L_8)
.L_8:
        /*000c*/ 	.word	0x00000000
        /*0010*/ 	.short	0x000d
        /*0012*/ 	.short	0x0048
        /*0014*/ 	.byte	0x00, 0xf4, 0x21, 0x00


	//----- nvinfo : EIATTR_KPARAM_INFO
	.align		4
.L_9:
        /*0018*/ 	.byte	0x04, 0x17
        /*001a*/ 	.short	(.L_11 - .L_10)
.L_10:
        /*001c*/ 	.word	0x00000000
        /*0020*/ 	.short	0x000c
        /*0022*/ 	.short	0x0040
        /*0024*/ 	.byte	0x00, 0xf4, 0x21, 0x00


	//----- nvinfo : EIATTR_KPARAM_INFO
	.align		4
.L_11:
        /*0028*/ 	.byte	0x04, 0x17
        /*002a*/ 	.short	(.L_13 - .L_12)
.L_12:
        /*002c*/ 	.word	0x00000000
        /*0030*/ 	.short	0x000b
        /*0032*/ 	.short	0x0038
        /*0034*/ 	.byte	0x00, 0xf0, 0x11, 0x00


	//----- nvinfo : EIATTR_KPARAM_INFO
	.align		4
.L_13:
        /*0038*/ 	.byte	0x04, 0x17
        /*003a*/ 	.short	(.L_15 - .L_14)
.L_14:
        /*003c*/ 	.word	0x00000000
        /*0040*/ 	.short	0x000a
        /*0042*/ 	.short	0x0034
        /*0044*/ 	.byte	0x00, 0xf0, 0x11, 0x00


	//----- nvinfo : EIATTR_KPARAM_INFO
	.align		4
.L_15:
        /*0048*/ 	.byte	0x04, 0x17
        /*004a*/ 	.short	(.L_17 - .L_16)
.L_16:
        /*004c*/ 	.word	0x00000000
        /*0050*/ 	.short	0x0009
        /*0052*/ 	.short	0x0030
        /*0054*/ 	.byte	0x00, 0xf0, 0x11, 0x00


	//----- nvinfo : EIATTR_KPARAM_INFO
	.align		4
.L_17:
        /*0058*/ 	.byte	0x04, 0x17
        /*005a*/ 	.short	(.L_19 - .L_18)
.L_18:
        /*005c*/ 	.word	0x00000000
        /*0060*/ 	.short	0x0008
        /*0062*/ 	.short	0x002c
        /*0064*/ 	.byte	0x00, 0xf0, 0x11, 0x00


	//----- nvinfo : EIATTR_KPARAM_INFO
	.align		4
.L_19:
        /*0068*/ 	.byte	0x04, 0x17
        /*006a*/ 	.short	(.L_21 - .L_20)
.L_20:
        /*006c*/ 	.word	0x00000000
        /*0070*/ 	.short	0x0007
        /*0072*/ 	.short	0x0028
        /*0074*/ 	.byte	0x00, 0xf0, 0x11, 0x00


	//----- nvinfo : EIATTR_KPARAM_INFO
	.align		4
.L_21:
        /*0078*/ 	.byte	0x04, 0x17
        /*007a*/ 	.short	(.L_23 - .L_22)
.L_22:
        /*007c*/ 	.word	0x00000000
        /*0080*/ 	.short	0x0006
        /*0082*/ 	.short	0x0024
        /*0084*/ 	.byte	0x00, 0xf0, 0x11, 0x00


	//----- nvinfo : EIATTR_KPARAM_INFO
	.align		4
.L_23:
        /*0088*/ 	.byte	0x04, 0x17
        /*008a*/ 	.short	(.L_25 - .L_24)
.L_24:
        /*008c*/ 	.word	0x00000000
        /*0090*/ 	.short	0x0005
        /*0092*/ 	.short	0x0020
        /*0094*/ 	.byte	0x00, 0xf0, 0x11, 0x00


	//----- nvinfo : EIATTR_KPARAM_INFO
	.align		4
.L_25:
        /*0098*/ 	.byte	0x04, 0x17
        /*009a*/ 	.short	(.L_27 - .L_26)
.L_26:
        /*009c*/ 	.word	0x00000000
        /*00a0*/ 	.short	0x0004
        /*00a2*/ 	.short	0x001c
        /*00a4*/ 	.byte	0x00, 0xf0, 0x11, 0x00


	//----- nvinfo : EIATTR_KPARAM_INFO
	.align		4
.L_27:
        /*00a8*/ 	.byte	0x04, 0x17
        /*00aa*/ 	.short	(.L_29 - .L_28)
.L_28:
        /*00ac*/ 	.word	0x00000000
        /*00b0*/ 	.short	0x0003
        /*00b2*/ 	.short	0x0018
        /*00b4*/ 	.byte	0x00, 0xf0, 0x11, 0x00


	//----- nvinfo : EIATTR_KPARAM_INFO
	.align		4
.L_29:
        /*00b8*/ 	.byte	0x04, 0x17
        /*00ba*/ 	.short	(.L_31 - .L_30)
.L_30:
        /*00bc*/ 	.word	0x00000000
        /*00c0*/ 	.short	0x0002
        /*00c2*/ 	.short	0x0010
        /*00c4*/ 	.byte	0x00, 0xf4, 0x21, 0x00


	//----- nvinfo : EIATTR_KPARAM_INFO
	.align		4
.L_31:
        /*00c8*/ 	.byte	0x04, 0x17
        /*00ca*/ 	.short	(.L_33 - .L_32)
.L_32:
        /*00cc*/ 	.word	0x00000000
        /*00d0*/ 	.short	0x0001
        /*00d2*/ 	.short	0x0008
        /*00d4*/ 	.byte	0x00, 0xf4, 0x21, 0x00


	//----- nvinfo : EIATTR_KPARAM_INFO
	.align		4
.L_33:
        /*00d8*/ 	.byte	0x04, 0x17
        /*00da*/ 	.short	(.L_35 - .L_34)
.L_34:
        /*00dc*/ 	.word	0x00000000
        /*00e0*/ 	.short	0x0000
        /*00e2*/ 	.short	0x0000
        /*00e4*/ 	.byte	0x00, 0xf4, 0x21, 0x00


	//----- nvinfo : EIATTR_SPARSE_MMA_MASK
	.align		4
.L_35:
        /*00e8*/ 	.byte	0x03, 0x50
        /*00ea*/ 	.short	0x0000


	//----- nvinfo : EIATTR_MAXREG_COUNT
	.align		4
        /*00ec*/ 	.byte	0x03, 0x1b
        /*00ee*/ 	.short	0x0080


	//----- nvinfo : EIATTR_NUM_BARRIERS
	.align		4
        /*00f0*/ 	.byte	0x02, 0x4c
        /*00f2*/ 	.byte	0x01
	.zero		1


	//----- nvinfo : EIATTR_ANNOTATIONS
	.align		4
        /*00f4*/ 	.byte	0x04, 0x55
        /*00f6*/ 	.short	(.L_37 - .L_36)


	//   ....[0]....
.L_36:
        /*00f8*/ 	.word	0x00000001
        /*00fc*/ 	.byte	0xc0, 0x05, 0x00, 0x00, 0x01, 0x00, 0x00, 0x00, 0xd0, 0x05, 0x00, 0x00, 0x01, 0x00, 0x00, 0x00
        /*010c*/ 	.byte	0x40, 0x06, 0x00, 0x00, 0x01, 0x00, 0x00, 0x00, 0x80, 0x06, 0x00, 0x00, 0x01, 0x00, 0x00, 0x00
        /*011c*/ 	.byte	0x90, 0x0b, 0x00, 0x00, 0x01, 0x00, 0x00, 0x00, 0xc0, 0x0b, 0x00, 0x00, 0x01, 0x00, 0x00, 0x00
        /*012c*/ 	.byte	0x80, 0x0c, 0x00, 0x00, 0x01, 0x00, 0x00, 0x00, 0x30, 0x1e, 0x00, 0x00, 0x01, 0x00, 0x00, 0x00
        /*013c*/ 	.byte	0xf0, 0x21, 0x00, 0x00, 0x01, 0x00, 0x00, 0x00, 0xf0, 0x25, 0x00, 0x00, 0x01, 0x00, 0x00, 0x00
        /*014c*/ 	.byte	0x60, 0x26, 0x00, 0x00, 0x01, 0x00, 0x00, 0x00, 0x40, 0x2b, 0x00, 0x00, 0x01, 0x00, 0x00, 0x00
        /*015c*/ 	.byte	0x60, 0x2b, 0x00, 0x00, 0x01, 0x00, 0x00, 0x00, 0xd0, 0x2b, 0x00, 0x00, 0x01, 0x00, 0x00, 0x00
        /*016c*/ 	.byte	0x90, 0x30, 0x00, 0x00, 0x01, 0x00, 0x00, 0x00, 0xe0, 0x30, 0x00, 0x00, 0x01, 0x00, 0x00, 0x00
        /*017c*/ 	.byte	0x00, 0x31, 0x00, 0x00, 0x01, 0x00, 0x00, 0x00, 0x10, 0x31, 0x00, 0x00


	//----- nvinfo : EIATTR_VRC_CTA_INIT_COUNT
	.align		4
.L_37:
        /*0188*/ 	.byte	0x02, 0x4a
	.zero		1
	.zero		1


	//----- nvinfo : EIATTR_EXIT_INSTR_OFFSETS
	.align		4
        /*018c*/ 	.byte	0x04, 0x1c
        /*018e*/ 	.short	(.L_39 - .L_38)


	//   ....[0]....
.L_38:
        /*0190*/ 	.word	0x00004f10


	//   ....[1]....
        /*0194*/ 	.word	0x00004f40


	//----- nvinfo : EIATTR_REQNTID
	.align		4
.L_39:
        /*0198*/ 	.byte	0x04, 0x10
        /*019a*/ 	.short	(.L_41 - .L_40)
.L_40:
        /*019c*/ 	.word	0x00000200
        /*01a0*/ 	.word	0x00000001
        /*01a4*/ 	.word	0x00000001


	//----- nvinfo : EIATTR_CBANK_PARAM_SIZE
	.align		4
.L_41:
        /*01a8*/ 	.byte	0x03, 0x19
        /*01aa*/ 	.short	0x0050


	//----- nvinfo : EIATTR_PARAM_CBANK
	.align		4
        /*01ac*/ 	.byte	0x04, 0x0a
        /*01ae*/ 	.short	(.L_43 - .L_42)
	.align		4
.L_42:
        /*01b0*/ 	.word	index@(.nv.constant0.matmul_kernel)
        /*01b4*/ 	.short	0x0380
        /*01b6*/ 	.short	0x0050


	//----- nvinfo : EIATTR_SW_WAR
	.align		4
.L_43:
        /*01b8*/ 	.byte	0x04, 0x36
        /*01ba*/ 	.short	(.L_45 - .L_44)
.L_44:
        /*01bc*/ 	.word	0x00000008
.L_45:


//--------------------- .nv.compat                --------------------------
	.section	.nv.compat,"",@"SHT_CUDA_COMPAT_INFO"
	.align	4
        /*0000*/ 	.byte	0x02, 0x02, 0x01, 0x00, 0x02, 0x05, 0x05, 0x00, 0x02, 0x03, 0x00, 0x00, 0x02, 0x06, 0x01, 0x00


//--------------------- .nv.callgraph             --------------------------
	.section	.nv.callgraph,"",@"SHT_CUDA_CALLGRAPH"
	.align	4
	.sectionentsize	8
	.align		4
        /*0000*/ 	.word	0x00000000
	.align		4
        /*0004*/ 	.word	0xffffffff
	.align		4
        /*0008*/ 	.word	0x00000000
	.align		4
        /*000c*/ 	.word	0xfffffffe
	.align		4
        /*0010*/ 	.word	0x00000000
	.align		4
        /*0014*/ 	.word	0xfffffffd
	.align		4
        /*0018*/ 	.word	0x00000000
	.align		4
        /*001c*/ 	.word	0xfffffffc


//--------------------- .text.matmul_kernel       --------------------------
	.section	.text.matmul_kernel,"ax",@progbits
	.align	128
        .global         matmul_kernel
        .type           matmul_kernel,@function
        .size           matmul_kernel,(.L_x_4 - matmul_kernel)
        .other          matmul_kernel,@"STO_CUDA_ENTRY STV_DEFAULT"
matmul_kernel:
.text.matmul_kernel:
[----:B------:R-:W0:Y:S08]  /*0000*/  LDC R1, c[0x0][0x37c] ;  /* 0x0000df00ff017b82 */ /* 0x000e300000000800 */
[----:B------:R-:W1:Y:S01]  /*0010*/  LDC.64 R10, c[0x0][0x398] ;  /* 0x0000e600ff0a7b82 */ /* 0x000e620000000a00 */
[----:B------:R-:W2:Y:S01]  /*0020*/  S2R R5, SR_CTAID.X ;  /* 0x0000000000057919 */ /* 0x000ea20000002500 */
[----:B------:R-:W3:Y:S01]  /*0030*/  LDCU UR4, c[0x0][0x3a0] ;  /* 0x00007400ff0477ac */ /* 0x000ee20008000800 */
[----:B0-----:R-:W-:Y:S01]  /*0040*/  VIADD R1, R1, 0xffffffd0 ;  /* 0xffffffd001017836 */ /* 0x001fe20000000000 */
[----:B------:R-:W-:Y:S01]  /*0050*/  UMOV UR5, 0x400 ;  /* 0x0000040000057882 */ /* 0x000fe20000000000 */
[----:B------:R-:W0:Y:S03]  /*0060*/  LDCU.64 UR8, c[0x0][0x358] ;  /* 0x00006b00ff0877ac */ /* 0x000e260008000a00 */
[----:B------:R-:W4:Y:S01]  /*0070*/  S2UR UR6, SR_CgaCtaId ;  /* 0x00000000000679c3 */ /* 0x000f220000008800 */
[----:B------:R-:W0:Y:S01]  /*0080*/  LDCU UR7, c[0x0][0x3a0] ;  /* 0x00007400ff0777ac */ /* 0x000e220008000800 */
[----:B---3--:R-:W-:Y:S01]  /*0090*/  UIADD3 UR4, UPT, UPT, UR4, 0x1f, URZ ;  /* 0x0000001f04047890 */ /* 0x008fe2000fffe0ff */
[----:B-1----:R-:W-:-:S03]  /*00a0*/  VIADD R0, R11, 0xff ;  /* 0x000000ff0b007836 */ /* 0x002fc60000000000 */
[----:B------:R-:W-:Y:S02]  /*00b0*/  UISETP.GT.AND UP0, UPT, UR4, 0x1f, UPT ;  /* 0x0000001f0400788c */ /* 0x000fe4000bf04270 */
[----:B------:R-:W-:Y:S01]  /*00c0*/  SHF.R.S32.HI R3, RZ, 0x1f, R0 ;  /* 0x0000001fff037819 */ /* 0x000fe20000011400 */
[----:B----4-:R-:W-:-:S03]  /*00d0*/  ULEA UR5, UR6, UR5, 0x18 ;  /* 0x0000000506057291 */ /* 0x010fc6000f8ec0ff */
[----:B------:R-:W-:Y:S02]  /*00e0*/  LEA.HI R3, R3, R0, RZ, 0x8 ;  /* 0x0000000003037211 */ /* 0x000fe400078f40ff */
[----:B--2---:R-:W-:Y:S02]  /*00f0*/  IABS R8, R5 ;  /* 0x0000000500087213 */ /* 0x004fe40000000000 */
[----:B------:R-:W-:-:S05]  /*0100*/  SHF.R.S32.HI R3, RZ, 0x8, R3 ;  /* 0x00000008ff037819 */ /* 0x000fca0000011403 */
[----:B------:R-:W-:-:S05]  /*0110*/  IMAD.SHL.U32 R4, R3, 0x8, RZ ;  /* 0x0000000803047824 */ /* 0x000fca00078e00ff */
[-C--:B------:R-:W-:Y:S02]  /*0120*/  IABS R7, R4.reuse ;  /* 0x0000000400077213 */ /* 0x080fe40000000000 */
[----:B------:R-:W-:Y:S02]  /*0130*/  IABS R12, R4 ;  /* 0x00000004000c7213 */ /* 0x000fe40000000000 */
[----:B------:R-:W1:Y:S08]  /*0140*/  I2F.RP R0, R7 ;  /* 0x0000000700007306 */ /* 0x000e700000209400 */
[----:B-1----:R-:W1:Y:S02]  /*0150*/  MUFU.RCP R0, R0 ;  /* 0x0000000000007308 */ /* 0x002e640000001000 */
[----:B-1----:R-:W-:-:S02]  /*0160*/  VIADD R2, R0, 0xffffffe ;  /* 0x0ffffffe00027836 */ /* 0x002fc40000000000 */
[----:B------:R-:W-:-:S04]  /*0170*/  IMAD.MOV R0, RZ, RZ, -R12 ;  /* 0x000000ffff007224 */ /* 0x000fc800078e0a0c */
[----:B------:R1:W2:Y:S02]  /*0180*/  F2I.FTZ.U32.TRUNC.NTZ R3, R2 ;  /* 0x0000000200037305 */ /* 0x0002a4000021f000 */
[----:B-1----:R-:W-:Y:S02]  /*0190*/  IMAD.MOV.U32 R2, RZ, RZ, RZ ;  /* 0x000000ffff027224 */ /* 0x002fe400078e00ff */
[----:B--2---:R-:W-:-:S04]  /*01a0*/  IMAD.MOV R6, RZ, RZ, -R3 ;  /* 0x000000ffff067224 */ /* 0x004fc800078e0a03 */
[----:B------:R-:W-:Y:S02]  /*01b0*/  IMAD R9, R6, R7, RZ ;  /* 0x0000000706097224 */ /* 0x000fe400078e02ff */
[----:B------:R-:W-:Y:S02]  /*01c0*/  IMAD.MOV.U32 R6, RZ, RZ, R8 ;  /* 0x000000ffff067224 */ /* 0x000fe400078e0008 */
[----:B------:R-:W-:-:S06]  /*01d0*/  IMAD.HI.U32 R3, R3, R9, R2 ;  /* 0x0000000903037227 */ /* 0x000fcc00078e0002 */
[----:B------:R-:W-:-:S04]  /*01e0*/  IMAD.HI.U32 R3, R3, R6, RZ ;  /* 0x0000000603037227 */ /* 0x000fc800078e00ff */
[----:B------:R-:W-:-:S05]  /*01f0*/  IMAD R0, R3, R0, R6 ;  /* 0x0000000003007224 */ /* 0x000fca00078e0206 */
[----:B------:R-:W-:-:S13]  /*0200*/  ISETP.GT.U32.AND P1, PT, R7, R0, PT ;  /* 0x000000000700720c */ /* 0x000fda0003f24070 */
[----:B------:R-:W-:Y:S02]  /*0210*/  @!P1 IMAD.IADD R0, R0, 0x1, -R7 ;  /* 0x0000000100009824 */ /* 0x000fe400078e0a07 */
[----:B------:R-:W-:Y:S01]  /*0220*/  @!P1 VIADD R3, R3, 0x1 ;  /* 0x0000000103039836 */ /* 0x000fe20000000000 */
[----:B------:R-:W-:Y:S02]  /*0230*/  ISETP.NE.AND P1, PT, R4, RZ, PT ;  /* 0x000000ff0400720c */ /* 0x000fe40003f25270 */
[----:B------:R-:W-:Y:S02]  /*0240*/  ISETP.GE.U32.AND P0, PT, R0, R7, PT ;  /* 0x000000070000720c */ /* 0x000fe40003f06070 */
[----:B------:R-:W-:-:S04]  /*0250*/  LOP3.LUT R0, R5, R4, RZ, 0x3c, !PT ;  /* 0x0000000405007212 */ /* 0x000fc800078e3cff */
[----:B------:R-:W-:Y:S01]  /*0260*/  ISETP.GE.AND P2, PT, R0, RZ, PT ;  /* 0x000000ff0000720c */ /* 0x000fe20003f46270 */
[----:B------:R-:W-:-:S06]  /*0270*/  VIADD R0, R10, 0x7f ;  /* 0x0000007f0a007836 */ /* 0x000fcc0000000000 */
[----:B------:R-:W-:-:S04]  /*0280*/  @P0 VIADD R3, R3, 0x1 ;  /* 0x0000000103030836 */ /* 0x000fc80000000000 */
[----:B------:R-:W-:Y:S01]  /*0290*/  IMAD.MOV.U32 R2, RZ, RZ, R3 ;  /* 0x000000ffff027224 */ /* 0x000fe200078e0003 */
[----:B------:R-:W-:-:S03]  /*02a0*/  SHF.R.S32.HI R3, RZ, 0x1f, R0 ;  /* 0x0000001fff037819 */ /* 0x000fc60000011400 */
[----:B------:R-:W-:Y:S01]  /*02b0*/  @!P2 IMAD.MOV R2, RZ, RZ, -R2 ;  /* 0x000000ffff02a224 */ /* 0x000fe200078e0a02 */
[----:B------:R-:W-:Y:S02]  /*02c0*/  @!P1 LOP3.LUT R2, RZ, R4, RZ, 0x33, !PT ;  /* 0x00000004ff029212 */ /* 0x000fe400078e33ff */
[----:B------:R-:W-:-:S03]  /*02d0*/  LEA.HI R3, R3, R0, RZ, 0x7 ;  /* 0x0000000003037211 */ /* 0x000fc600078f38ff */
[----:B------:R-:W-:Y:S02]  /*02e0*/  IMAD.SHL.U32 R6, R2, 0x8, RZ ;  /* 0x0000000802067824 */ /* 0x000fe400078e00ff */
[----:B------:R-:W-:-:S03]  /*02f0*/  IMAD.MOV R2, RZ, RZ, -R2 ;  /* 0x000000ffff027224 */ /* 0x000fc600078e0a02 */
[----:B------:R-:W-:Y:S01]  /*0300*/  LEA.HI.SX32 R3, R3, -R6, 0x19 ;  /* 0x8000000603037211 */ /* 0x000fe200078fcaff */
[----:B------:R-:W-:-:S03]  /*0310*/  IMAD R8, R4, R2, R5 ;  /* 0x0000000204087224 */ /* 0x000fc600078e0205 */
[----:B------:R-:W-:-:S04]  /*0320*/  VIMNMX R13, PT, PT, R3, 0x8, PT ;  /* 0x00000008030d7848 */ /* 0x000fc80003fe0100 */
[-C--:B------:R-:W-:Y:S02]  /*0330*/  IABS R7, R13.reuse ;  /* 0x0000000d00077213 */ /* 0x080fe40000000000 */
[----:B------:R-:W-:Y:S02]  /*0340*/  IABS R4, R13 ;  /* 0x0000000d00047213 */ /* 0x000fe40000000000 */
[----:B------:R-:W1:Y:S08]  /*0350*/  I2F.RP R0, R7 ;  /* 0x0000000700007306 */ /* 0x000e700000209400 */
[----:B-1----:R-:W1:Y:S02]  /*0360*/  MUFU.RCP R0, R0 ;  /* 0x0000000000007308 */ /* 0x002e640000001000 */
[----:B-1----:R-:W-:-:S02]  /*0370*/  VIADD R3, R0, 0xffffffe ;  /* 0x0ffffffe00037836 */ /* 0x002fc40000000000 */
[----:B------:R-:W-:Y:S02]  /*0380*/  IMAD.MOV R0, RZ, RZ, -R4 ;  /* 0x000000ffff007224 */ /* 0x000fe400078e0a04 */
[----:B------:R-:W1:Y:S02]  /*0390*/  S2R R4, SR_TID.X ;  /* 0x0000000000047919 */ /* 0x000e640000002100 */
[----:B------:R-:W2:Y:S02]  /*03a0*/  F2I.FTZ.U32.TRUNC.NTZ R3, R3 ;  /* 0x0000000300037305 */ /* 0x000ea4000021f000 */
[----:B--2---:R-:W-:-:S04]  /*03b0*/  IMAD.MOV R9, RZ, RZ, -R3 ;  /* 0x000000ffff097224 */ /* 0x004fc800078e0a03 */
[----:B------:R-:W-:Y:S01]  /*03c0*/  IMAD.MOV.U32 R2, RZ, RZ, R9 ;  /* 0x000000ffff027224 */ /* 0x000fe200078e0009 */
[----:B------:R-:W-:-:S03]  /*03d0*/  IABS R9, R8 ;  /* 0x0000000800097213 */ /* 0x000fc60000000000 */
[----:B------:R-:W-:Y:S02]  /*03e0*/  IMAD R5, R2, R7, RZ ;  /* 0x0000000702057224 */ /* 0x000fe400078e02ff */
[----:B------:R-:W-:-:S04]  /*03f0*/  IMAD.MOV.U32 R2, RZ, RZ, RZ ;  /* 0x000000ffff027224 */ /* 0x000fc800078e00ff */
[----:B------:R-:W-:Y:S01]  /*0400*/  IMAD.HI.U32 R2, R3, R5, R2 ;  /* 0x0000000503027227 */ /* 0x000fe200078e0002 */
[----:B-1----:R-:W-:Y:S02]  /*0410*/  LOP3.LUT R3, R4, 0x7f, RZ, 0xc0, !PT ;  /* 0x0000007f04037812 */ /* 0x002fe400078ec0ff */
[----:B------:R-:W-:-:S03]  /*0420*/  SHF.R.U32.HI R5, RZ, 0x7, R4 ;  /* 0x00000007ff057819 */ /* 0x000fc60000011604 */
[----:B------:R-:W-:Y:S01]  /*0430*/  IMAD.HI.U32 R2, R2, R9, RZ ;  /* 0x0000000902027227 */ /* 0x000fe200078e00ff */
[----:B------:R-:W-:-:S03]  /*0440*/  SGXT.U32 R65, R5, 0x2 ;  /* 0x000000020541781a */ /* 0x000fc60000000000 */
[----:B------:R-:W-:Y:S01]  /*0450*/  IMAD R0, R2, R0, R9 ;  /* 0x0000000002007224 */ /* 0x000fe200078e0209 */
[C---:B------:R-:W-:Y:S02]  /*0460*/  LOP3.LUT R50, R65.reuse, 0x4, RZ, 0xfc, !PT ;  /* 0x0000000441327812 */ /* 0x040fe400078efcff */
[----:B------:R-:W-:Y:S02]  /*0470*/  LOP3.LUT R51, R65, 0x8, RZ, 0xfc, !PT ;  /* 0x0000000841337812 */ /* 0x000fe400078efcff */
[----:B------:R-:W-:Y:S02]  /*0480*/  ISETP.GT.U32.AND P1, PT, R7, R0, PT ;  /* 0x000000000700720c */ /* 0x000fe40003f24070 */
[C---:B------:R-:W-:Y:S02]  /*0490*/  LOP3.LUT R52, R65.reuse, 0xc, RZ, 0xfc, !PT ;  /* 0x0000000c41347812 */ /* 0x040fe400078efcff */
[C---:B------:R-:W-:Y:S02]  /*04a0*/  LOP3.LUT R53, R65.reuse, 0x10, RZ, 0xfc, !PT ;  /* 0x0000001041357812 */ /* 0x040fe400078efcff */
[----:B------:R-:W-:-:S02]  /*04b0*/  LOP3.LUT R54, R65, 0x14, RZ, 0xfc, !PT ;  /* 0x0000001441367812 */ /* 0x000fc400078efcff */
[C---:B------:R-:W-:Y:S02]  /*04c0*/  LOP3.LUT R55, R65.reuse, 0x18, RZ, 0xfc, !PT ;  /* 0x0000001841377812 */ /* 0x040fe400078efcff */
[----:B------:R-:W-:-:S03]  /*04d0*/  LOP3.LUT R64, R65, 0x1c, RZ, 0xfc, !PT ;  /* 0x0000001c41407812 */ /* 0x000fc600078efcff */
[----:B------:R-:W-:Y:S02]  /*04e0*/  @!P1 IMAD.IADD R0, R0, 0x1, -R7 ;  /* 0x0000000100009824 */ /* 0x000fe400078e0a07 */
[----:B------:R-:W-:Y:S01]  /*04f0*/  @!P1 VIADD R2, R2, 0x1 ;  /* 0x0000000102029836 */ /* 0x000fe20000000000 */
[----:B------:R-:W-:Y:S02]  /*0500*/  ISETP.NE.AND P1, PT, R13, RZ, PT ;  /* 0x000000ff0d00720c */ /* 0x000fe40003f25270 */
[----:B------:R-:W-:Y:S02]  /*0510*/  ISETP.GE.U32.AND P0, PT, R0, R7, PT ;  /* 0x000000070000720c */ /* 0x000fe40003f06070 */
[----:B------:R-:W-:-:S04]  /*0520*/  LOP3.LUT R0, R8, R13, RZ, 0x3c, !PT ;  /* 0x0000000d08007212 */ /* 0x000fc800078e3cff */
[----:B------:R-:W-:-:S07]  /*0530*/  ISETP.GE.AND P2, PT, R0, RZ, PT ;  /* 0x000000ff0000720c */ /* 0x000fce0003f46270 */
[----:B------:R-:W-:-:S06]  /*0540*/  @P0 VIADD R2, R2, 0x1 ;  /* 0x0000000102020836 */ /* 0x000fcc0000000000 */
[----:B------:R-:W-:Y:S01]  /*0550*/  @!P2 IMAD.MOV R2, RZ, RZ, -R2 ;  /* 0x000000ffff02a224 */ /* 0x000fe200078e0a02 */
[----:B------:R-:W-:-:S05]  /*0560*/  @!P1 LOP3.LUT R2, RZ, R13, RZ, 0x33, !PT ;  /* 0x0000000dff029212 */ /* 0x000fca00078e33ff */
[----:B------:R-:W-:Y:S02]  /*0570*/  IMAD.MOV R0, RZ, RZ, -R2 ;  /* 0x000000ffff007224 */ /* 0x000fe400078e0a02 */
[----:B------:R-:W-:Y:S02]  /*0580*/  IMAD.SHL.U32 R20, R2, 0x100, RZ ;  /* 0x0000010002147824 */ /* 0x000fe400078e00ff */
[----:B------:R-:W-:-:S04]  /*0590*/  IMAD R0, R13, R0, R8 ;  /* 0x000000000d007224 */ /* 0x000fc800078e0208 */
[----:B------:R-:W-:-:S04]  /*05a0*/  IMAD.IADD R0, R6, 0x1, R0 ;  /* 0x0000000106007824 */ /* 0x000fc800078e0200 */
[----:B------:R-:W-:-:S05]  /*05b0*/  IMAD R22, R0, 0x80, R3 ;  /* 0x0000008000167824 */ /* 0x000fca00078e0203 */
[----:B------:R1:W-:Y:S04]  /*05c0*/  STL [R1+0x8], R22 ;  /* 0x0000081601007387 */ /* 0x0003e80000100800 */
[----:B------:R1:W-:Y:S01]  /*05d0*/  STL [R1], R20 ;  /* 0x0000001401007387 */ /* 0x0003e20000100800 */
[----:B0-----:R-:W-:Y:S05]  /*05e0*/  BRA.U UP0, `(.L_x_0) ;  /* 0x0000000100547547 */ /* 0x001fea000b800000 */
[C---:B------:R-:W-:Y:S01]  /*05f0*/  IMAD.SHL.U32 R2, R4.reuse, 0x10, RZ ;  /* 0x0000001004027824 */ /* 0x040fe200078e00ff */
[----:B------:R-:W-:Y:S01]  /*0600*/  CS2R R36, SRZ ;  /* 0x0000000000247805 */ /* 0x000fe2000001ff00 */
[----:B------:R-:W-:Y:S01]  /*0610*/  IMAD.SHL.U32 R0, R4, 0x8, RZ ;  /* 0x0000000804007824 */ /* 0x000fe200078e00ff */
[----:B------:R-:W-:Y:S02]  /*0620*/  CS2R R16, SRZ ;  /* 0x0000000000107805 */ /* 0x000fe4000001ff00 */
[----:B------:R-:W-:Y:S01]  /*0630*/  CS2R R28, SRZ ;  /* 0x00000000001c7805 */ /* 0x000fe2000001ff00 */
[----:B------:R0:W-:Y:S01]  /*0640*/  STL [R1+0x10], R2 ;  /* 0x0000100201007387 */ /* 0x0001e20000100800 */
[----:B------:R-:W-:Y:S02]  /*0650*/  CS2R R14, SRZ ;  /* 0x00000000000e7805 */ /* 0x000fe4000001ff00 */
[----:B------:R-:W-:Y:S02]  /*0660*/  CS2R R60, SRZ ;  /* 0x00000000003c7805 */ /* 0x000fe4000001ff00 */
[----:B------:R-:W-:Y:S01]  /*0670*/  CS2R R12, SRZ ;  /* 0x00000000000c7805 */ /* 0x000fe2000001ff00 */
[----:B------:R2:W-:Y:S01]  /*0680*/  STL [R1+0xc], R0 ;  /* 0x00000c0001007387 */ /* 0x0005e20000100800 */
[----:B------:R-:W-:-:S02]  /*0690*/  CS2R R44, SRZ ;  /* 0x00000000002c7805 */ /* 0x000fc4000001ff00 */
[----:B------:R-:W-:Y:S02]  /*06a0*/  CS2R R10, SRZ ;  /* 0x00000000000a7805 */ /* 0x000fe4000001ff00 */
[----:B------:R-:W-:Y:S02]  /*06b0*/  CS2R R38, SRZ ;  /* 0x0000000000267805 */ /* 0x000fe4000001ff00 */
[----:B------:R-:W-:Y:S02]  /*06c0*/  CS2R R8, SRZ ;  /* 0x0000000000087805 */ /* 0x000fe4000001ff00 */
[----:B------:R-:W-:Y:S02]  /*06d0*/  CS2R R34, SRZ ;  /* 0x0000000000227805 */ /* 0x000fe4000001ff00 */
[----:B------:R-:W-:Y:S02]  /*06e0*/  CS2R R6, SRZ ;  /* 0x0000000000067805 */ /* 0x000fe4000001ff00 */
[----:B------:R-:W-:-:S02]  /*06f0*/  CS2R R62, SRZ ;  /* 0x00000000003e7805 */ /* 0x000fc4000001ff00 */
[----:B------:R-:W-:Y:S02]  /*0700*/  CS2R R4, SRZ ;  /* 0x0000000000047805 */ /* 0x000fe4000001ff00 */
[----:B------:R-:W-:Y:S02]  /*0710*/  CS2R R46, SRZ ;  /* 0x00000000002e7805 */ /* 0x000fe4000001ff00 */
[----:B0-----:R-:W-:Y:S01]  /*0720*/  CS2R R2, SRZ ;  /* 0x0000000000027805 */ /* 0x001fe2000001ff00 */
[----:B--2---:R-:W-:Y:S06]  /*0730*/  BRA `(.L_x_1) ;  /* 0x0000002800547947 */ /* 0x004fec0003800000 */
.L_x_0:
[----:B------:R-:W-:Y:S01]  /*0740*/  IABS R19, R10 ;  /* 0x0000000a00137213 */ /* 0x000fe20000000000 */
[C---:B------:R-:W-:Y:S01]  /*0750*/  IMAD.SHL.U32 R101, R4.reuse, 0x2, RZ ;  /* 0x0000000204657824 */ /* 0x040fe200078e00ff */
[----:B------:R-:W-:Y:S01]  /*0760*/  IABS R2, R11 ;  /* 0x0000000b00027213 */ /* 0x000fe20000000000 */
[----:B------:R-:W0:Y:S01]  /*0770*/  LDCU UR6, c[0x0][0x3b0] ;  /* 0x00007600ff0677ac */ /* 0x000e220008000800 */
[----:B------:R-:W2:Y:S01]  /*0780*/  I2F.RP R3, R19 ;  /* 0x0000001300037306 */ /* 0x000ea20000209400 */
[----:B------:R-:W-:Y:S01]  /*0790*/  IABS R13, R22 ;  /* 0x00000016000d7213 */ /* 0x000fe20000000000 */
[C---:B------:R-:W-:Y:S01]  /*07a0*/  IMAD.SHL.U32 R100, R4.reuse, 0x80, RZ ;  /* 0x0000008004647824 */ /* 0x040fe200078e00ff */
[----:B------:R-:W-:Y:S01]  /*07b0*/  LEA.HI R16, R4, R20, RZ, 0x1b ;  /* 0x0000001404107211 */ /* 0x000fe200078fd8ff */
[----:B------:R-:W3:Y:S01]  /*07c0*/  LDCU UR10, c[0x0][0x3a4] ;  /* 0x00007480ff0a77ac */ /* 0x000ee20008000800 */
[----:B------:R-:W-:Y:S02]  /*07d0*/  ISETP.GE.AND P2, PT, R22, RZ, PT ;  /* 0x000000ff1600720c */ /* 0x000fe40003f46270 */
[----:B------:R-:W-:-:S02]  /*07e0*/  CS2R R80, SRZ ;  /* 0x0000000000507805 */ /* 0x000fc4000001ff00 */
[----:B------:R-:W-:Y:S01]  /*07f0*/  SHF.R.U32.HI R41, RZ, 0x3, R4 ;  /* 0x00000003ff297819 */ /* 0x000fe20000011604 */
[----:B------:R-:W4:Y:S01]  /*0800*/  I2F.RP R0, R2 ;  /* 0x0000000200007306 */ /* 0x000f220000209400 */
[C---:B------:R-:W-:Y:S01]  /*0810*/  VIADD R18, R16.reuse, 0xf0 ;  /* 0x000000f010127836 */ /* 0x040fe20000000000 */
[----:B------:R-:W5:Y:S01]  /*0820*/  LDCU.128 UR12, c[0x0][0x380] ;  /* 0x00007000ff0c77ac */ /* 0x000f620008000c00 */
[----:B------:R-:W-:Y:S01]  /*0830*/  VIADD R21, R16, 0xd0 ;  /* 0x000000d010157836 */ /* 0x000fe20000000000 */
[----:B------:R-:W-:Y:S01]  /*0840*/  LOP3.LUT R66, R4, 0x1f, RZ, 0xc0, !PT ;  /* 0x0000001f04427812 */ /* 0x000fe200078ec0ff */
[----:B------:R-:W-:Y:S01]  /*0850*/  VIADD R24, R16, 0x50 ;  /* 0x0000005010187836 */ /* 0x000fe20000000000 */
[----:B------:R-:W-:Y:S01]  /*0860*/  ISETP.GE.AND P6, PT, R18, RZ, PT ;  /* 0x000000ff1200720c */ /* 0x000fe20003fc6270 */
[----:B------:R-:W-:Y:S01]  /*0870*/  VIADD R28, R16, 0x30 ;  /* 0x00000030101c7836 */ /* 0x000fe20000000000 */
[----:B--2---:R-:W2:Y:S01]  /*0880*/  MUFU.RCP R3, R3 ;  /* 0x0000000300037308 */ /* 0x004ea20000001000 */
[----:B------:R-:W-:-:S02]  /*0890*/  IABS R17, R21 ;  /* 0x0000001500117213 */ /* 0x000fc40000000000 */
[----:B------:R-:W-:Y:S02]  /*08a0*/  CS2R R82, SRZ ;  /* 0x0000000000527805 */ /* 0x000fe4000001ff00 */
[----:B------:R-:W-:Y:S02]  /*08b0*/  ISETP.GE.AND P4, PT, R21, RZ, PT ;  /* 0x000000ff1500720c */ /* 0x000fe40003f86270 */
[----:B------:R-:W-:Y:S02]  /*08c0*/  CS2R R56, SRZ ;  /* 0x0000000000387805 */ /* 0x000fe4000001ff00 */
[----:B------:R-:W-:Y:S02]  /*08d0*/  IABS R29, R24 ;  /* 0x00000018001d7213 */ /* 0x000fe40000000000 */
[----:B------:R-:W-:Y:S02]  /*08e0*/  CS2R R58, SRZ ;  /* 0x00000000003a7805 */ /* 0x000fe4000001ff00 */
[----:B------:R-:W-:Y:S01]  /*08f0*/  IABS R33, R28 ;  /* 0x0000001c00217213 */ /* 0x000fe20000000000 */
[----:B----4-:R-:W4:Y:S01]  /*0900*/  MUFU.RCP R0, R0 ;  /* 0x0000000000007308 */ /* 0x010f220000001000 */
[----:B------:R-:W-:-:S02]  /*0910*/  CS2R R60, SRZ ;  /* 0x00000000003c7805 */ /* 0x000fc4000001ff00 */
[----:B------:R-:W-:Y:S02]  /*0920*/  CS2R R62, SRZ ;  /* 0x00000000003e7805 */ /* 0x000fe4000001ff00 */
[----:B------:R-:W-:Y:S02]  /*0930*/  CS2R R68, SRZ ;  /* 0x0000000000447805 */ /* 0x000fe4000001ff00 */
[----:B------:R-:W-:Y:S02]  /*0940*/  CS2R R70, SRZ ;  /* 0x0000000000467805 */ /* 0x000fe4000001ff00 */
[----:B------:R-:W-:Y:S02]  /*0950*/  CS2R R72, SRZ ;  /* 0x0000000000487805 */ /* 0x000fe4000001ff00 */
[----:B------:R-:W-:Y:S02]  /*0960*/  CS2R R74, SRZ ;  /* 0x00000000004a7805 */ /* 0x000fe4000001ff00 */
[----:B------:R-:W-:-:S02]  /*0970*/  CS2R R76, SRZ ;  /* 0x00000000004c7805 */ /* 0x000fc4000001ff00 */
[----:B------:R-:W-:Y:S01]  /*0980*/  CS2R R78, SRZ ;  /* 0x00000000004e7805 */ /* 0x000fe2000001ff00 */
[----:B--2---:R-:W-:Y:S01]  /*0990*/  VIADD R8, R3, 0xffffffe ;  /* 0x0ffffffe03087836 */ /* 0x004fe20000000000 */
[----:B------:R-:W-:Y:S02]  /*09a0*/  CS2R R44, SRZ ;  /* 0x00000000002c7805 */ /* 0x000fe4000001ff00 */
[----:B------:R-:W-:Y:S02]  /*09b0*/  CS2R R46, SRZ ;  /* 0x00000000002e7805 */ /* 0x000fe4000001ff00 */
[----:B------:R-:W-:Y:S01]  /*09c0*/  CS2R R48, SRZ ;  /* 0x0000000000307805 */ /* 0x000fe2000001ff00 */
[----:B------:R2:W1:Y:S01]  /*09d0*/  F2I.FTZ.U32.TRUNC.NTZ R9, R8 ;  /* 0x0000000800097305 */ /* 0x000462000021f000 */
[----:B----4-:R-:W-:Y:S01]  /*09e0*/  VIADD R6, R0, 0xffffffe ;  /* 0x0ffffffe00067836 */ /* 0x010fe20000000000 */
[----:B------:R-:W-:-:S06]  /*09f0*/  LOP3.LUT R0, R4, 0x7, RZ, 0xc0, !PT ;  /* 0x0000000704007812 */ /* 0x000fcc00078ec0ff */
[----:B------:R4:W0:Y:S01]  /*0a00*/  F2I.FTZ.U32.TRUNC.NTZ R7, R6 ;  /* 0x0000000600077305 */ /* 0x000822000021f000 */
[----:B--2---:R-:W-:Y:S02]  /*0a10*/  IMAD.MOV.U32 R8, RZ, RZ, RZ ;  /* 0x000000ffff087224 */ /* 0x004fe400078e00ff */
[----:B-1----:R-:W-:Y:S02]  /*0a20*/  IMAD.MOV R12, RZ, RZ, -R9 ;  /* 0x000000ffff0c7224 */ /* 0x002fe400078e0a09 */
[----:B----4-:R-:W-:Y:S02]  /*0a30*/  IMAD.MOV.U32 R6, RZ, RZ, RZ ;  /* 0x000000ffff067224 */ /* 0x010fe400078e00ff */
[----:B------:R-:W-:Y:S02]  /*0a40*/  IMAD R5, R12, R19, RZ ;  /* 0x000000130c057224 */ /* 0x000fe400078e02ff */
[----:B------:R-:W-:Y:S01]  /*0a50*/  IMAD.MOV.U32 R12, RZ, RZ, R13 ;  /* 0x000000ffff0c7224 */ /* 0x000fe200078e000d */
[----:B------:R-:W-:Y:S01]  /*0a60*/  IABS R13, R18 ;  /* 0x00000012000d7213 */ /* 0x000fe20000000000 */
[----:B------:R-:W-:Y:S01]  /*0a70*/  IMAD.HI.U32 R9, R9, R5, R8 ;  /* 0x0000000509097227 */ /* 0x000fe200078e0008 */
[----:B------:R-:W-:-:S03]  /*0a80*/  SHF.R.U32.HI R5, RZ, 0x5, R4 ;  /* 0x00000005ff057819 */ /* 0x000fc60000011604 */
[----:B0-----:R-:W-:Y:S01]  /*0a90*/  IMAD.MOV R3, RZ, RZ, -R7 ;  /* 0x000000ffff037224 */ /* 0x001fe200078e0a07 */
[----:B------:R-:W-:Y:S01]  /*0aa0*/  SGXT.U32 R5, R5, 0x4 ;  /* 0x000000040505781a */ /* 0x000fe20000000000 */
[----:B------:R-:W-:-:S03]  /*0ab0*/  IMAD.HI.U32 R9, R9, R12, RZ ;  /* 0x0000000c09097227 */ /* 0x000fc600078e00ff */
[----:B------:R-:W-:Y:S01]  /*0ac0*/  LOP3.LUT R5, R20, R5, RZ, 0xfc, !PT ;  /* 0x0000000514057212 */ /* 0x000fe200078efcff */
[----:B------:R-:W-:Y:S02]  /*0ad0*/  IMAD.MOV R9, RZ, RZ, -R9 ;  /* 0x000000ffff097224 */ /* 0x000fe400078e0a09 */
[----:B------:R-:W-:Y:S01]  /*0ae0*/  IMAD R3, R3, R2, RZ ;  /* 0x0000000203037224 */ /* 0x000fe200078e02ff */
[----:B------:R-:W-:Y:S01]  /*0af0*/  LOP3.LUT R20, R5, 0xe0, RZ, 0xfc, !PT ;  /* 0x000000e005147812 */ /* 0x000fe200078efcff */
[----:B------:R-:W-:Y:S01]  /*0b00*/  IMAD R12, R19, R9, R12 ;  /* 0x00000009130c7224 */ /* 0x000fe200078e020c */
[----:B------:R-:W-:Y:S01]  /*0b10*/  LEA R9, R0, UR5, 0x6 ;  /* 0x0000000500097c11 */ /* 0x000fe2000f8e30ff */
[----:B------:R-:W-:Y:S01]  /*0b20*/  IMAD.HI.U32 R6, R7, R3, R6 ;  /* 0x0000000307067227 */ /* 0x000fe200078e0006 */
[----:B------:R-:W-:Y:S02]  /*0b30*/  IABS R15, R20 ;  /* 0x00000014000f7213 */ /* 0x000fe40000000000 */
[----:B------:R-:W-:Y:S01]  /*0b40*/  ISETP.GT.U32.AND P0, PT, R19, R12, PT ;  /* 0x0000000c1300720c */ /* 0x000fe20003f04070 */
[C---:B------:R-:W-:Y:S01]  /*0b50*/  IMAD.SHL.U32 R7, R4.reuse, 0x10, RZ ;  /* 0x0000001004077824 */ /* 0x040fe200078e00ff */
[----:B------:R-:W-:Y:S01]  /*0b60*/  LOP3.LUT R18, R5, 0xa0, RZ, 0xfc, !PT ;  /* 0x000000a005127812 */ /* 0x000fe200078efcff */
[----:B------:R-:W-:Y:S01]  /*0b70*/  IMAD.SHL.U32 R3, R4, 0x8, RZ ;  /* 0x0000000804037824 */ /* 0x000fe200078e00ff */
[----:B------:R-:W-:-:S02]  /*0b80*/  ISETP.GE.AND P3, PT, R20, RZ, PT ;  /* 0x000000ff1400720c */ /* 0x000fc40003f66270 */
[----:B------:R0:W-:Y:S01]  /*0b90*/  STL [R1+0x10], R7 ;  /* 0x0000100701007387 */ /* 0x0001e20000100800 */
[----:B------:R-:W-:Y:S02]  /*0ba0*/  LOP3.LUT R20, R5, 0x80, RZ, 0xfc, !PT ;  /* 0x0000008005147812 */ /* 0x000fe400078efcff */
[----:B------:R-:W-:Y:S01]  /*0bb0*/  LOP3.LUT R8, R3, 0x30, R101, 0x48, !PT ;  /* 0x0000003003087812 */ /* 0x000fe200078e4865 */
[----:B------:R1:W-:Y:S01]  /*0bc0*/  STL [R1+0xc], R3 ;  /* 0x00000c0301007387 */ /* 0x0003e20000100800 */
[----:B------:R-:W-:Y:S02]  /*0bd0*/  IABS R23, R20 ;  /* 0x0000001400177213 */ /* 0x000fe40000000000 */
[----:B------:R-:W-:Y:S01]  /*0be0*/  @!P0 IMAD.IADD R12, R12, 0x1, -R19 ;  /* 0x000000010c0c8824 */ /* 0x000fe200078e0a13 */
[----:B------:R-:W-:Y:S02]  /*0bf0*/  LOP3.LUT R22, R5, 0x60, RZ, 0xfc, !PT ;  /* 0x0000006005167812 */ /* 0x000fe400078efcff */
[----:B0-----:R-:W-:-:S02]  /*0c00*/  LOP3.LUT R7, R7, 0xe00, RZ, 0xc0, !PT ;  /* 0x00000e0007077812 */ /* 0x001fc400078ec0ff */
[----:B------:R-:W-:Y:S01]  /*0c10*/  ISETP.GT.U32.AND P1, PT, R19, R12, PT ;  /* 0x0000000c1300720c */ /* 0x000fe20003f24070 */
[----:B-1----:R-:W-:Y:S01]  /*0c20*/  IMAD.HI.U32 R3, R6, R13, RZ ;  /* 0x0000000d06037227 */ /* 0x002fe200078e00ff */
[----:B------:R-:W-:Y:S02]  /*0c30*/  IADD3 R8, PT, PT, R8, R9, R7 ;  /* 0x0000000908087210 */ /* 0x000fe40007ffe007 */
[C---:B------:R-:W-:Y:S01]  /*0c40*/  LOP3.LUT R26, R5.reuse, 0x40, RZ, 0xfc, !PT ;  /* 0x00000040051a7812 */ /* 0x040fe200078efcff */
[----:B------:R-:W-:Y:S01]  /*0c50*/  IMAD.MOV R14, RZ, RZ, -R3 ;  /* 0x000000ffff0e7224 */ /* 0x000fe200078e0a03 */
[----:B------:R-:W-:Y:S01]  /*0c60*/  IABS R27, R22 ;  /* 0x00000016001b7213 */ /* 0x000fe20000000000 */
[----:B------:R-:W-:Y:S01]  /*0c70*/  IMAD.HI.U32 R3, R6, R15, RZ ;  /* 0x0000000f06037227 */ /* 0x000fe200078e00ff */
[----:B------:R0:W-:Y:S01]  /*0c80*/  STL [R1+0x4], R8 ;  /* 0x0000040801007387 */ /* 0x0001e20000100800 */
[----:B------:R-:W-:Y:S02]  /*0c90*/  IABS R31, R26 ;  /* 0x0000001a001f7213 */ /* 0x000fe40000000000 */
[----:B------:R-:W-:Y:S01]  /*0ca0*/  IMAD.MOV R3, RZ, RZ, -R3 ;  /* 0x000000ffff037224 */ /* 0x000fe200078e0a03 */
[----:B------:R-:W-:Y:S01]  /*0cb0*/  IABS R39, R5 ;  /* 0x0000000500277213 */ /* 0x000fe20000000000 */
[C---:B------:R-:W-:Y:S01]  /*0cc0*/  IMAD R7, R2.reuse, R14, R13 ;  /* 0x0000000e02077224 */ /* 0x040fe200078e020d */
[----:B------:R-:W-:Y:S01]  /*0cd0*/  LOP3.LUT R14, R5, 0xc0, RZ, 0xfc, !PT ;  /* 0x000000c0050e7812 */ /* 0x000fe200078efcff */
[----:B------:R-:W-:-:S02]  /*0ce0*/  IMAD R9, R2, R3, R15 ;  /* 0x0000000302097224 */ /* 0x000fc400078e020f */
[----:B------:R-:W-:Y:S01]  /*0cf0*/  @!P1 IMAD.IADD R12, R12, 0x1, -R19 ;  /* 0x000000010c0c9824 */ /* 0x000fe200078e0a13 */
[----:B------:R-:W-:Y:S01]  /*0d00*/  ISETP.GT.U32.AND P0, PT, R2, R7, PT ;  /* 0x000000070200720c */ /* 0x000fe20003f04070 */
[----:B0-----:R-:W-:Y:S01]  /*0d10*/  IMAD.HI.U32 R8, R6, R17, RZ ;  /* 0x0000001106087227 */ /* 0x001fe200078e00ff */
[----:B------:R-:W-:Y:S02]  /*0d20*/  ISETP.GT.U32.AND P5, PT, R2, R9, PT ;  /* 0x000000090200720c */ /* 0x000fe40003fa4070 */
[----:B------:R-:W-:Y:S01]  /*0d30*/  ISETP.NE.AND P1, PT, R10, RZ, PT ;  /* 0x000000ff0a00720c */ /* 0x000fe20003f25270 */
[----:B------:R-:W-:Y:S01]  /*0d40*/  IMAD.MOV R8, RZ, RZ, -R8 ;  /* 0x000000ffff087224 */ /* 0x000fe200078e0a08 */
[----:B------:R-:W-:Y:S01]  /*0d50*/  IABS R15, R14 ;  /* 0x0000000e000f7213 */ /* 0x000fe20000000000 */
[----:B------:R-:W-:Y:S01]  /*0d60*/  IMAD.MOV.U32 R3, RZ, RZ, R12 ;  /* 0x000000ffff037224 */ /* 0x000fe200078e000c */
[----:B------:R-:W-:Y:S01]  /*0d70*/  IABS R19, R18 ;  /* 0x0000001200137213 */ /* 0x000fe20000000000 */
[----:B------:R-:W-:-:S02]  /*0d80*/  IMAD R13, R2, R8, R17 ;  /* 0x00000008020d7224 */ /* 0x000fc400078e0211 */
[----:B------:R-:W-:Y:S02]  /*0d90*/  VIADD R8, R16, 0xb0 ;  /* 0x000000b010087836 */ /* 0x000fe40000000000 */
[--C-:B------:R-:W-:Y:S02]  /*0da0*/  @!P0 IMAD.IADD R7, R7, 0x1, -R2.reuse ;  /* 0x0000000107078824 */ /* 0x100fe400078e0a02 */
[----:B------:R-:W-:Y:S01]  /*0db0*/  @!P5 IMAD.IADD R9, R9, 0x1, -R2 ;  /* 0x000000010909d824 */ /* 0x000fe200078e0a02 */
[----:B------:R-:W-:Y:S01]  /*0dc0*/  ISETP.GE.AND P0, PT, R8, RZ, PT ;  /* 0x000000ff0800720c */ /* 0x000fe20003f06270 */
[----:B------:R-:W-:Y:S01]  /*0dd0*/  @!P2 IMAD.MOV R3, RZ, RZ, -R3 ;  /* 0x000000ffff03a224 */ /* 0x000fe200078e0a03 */
[----:B------:R-:W-:Y:S01]  /*0de0*/  IABS R17, R8 ;  /* 0x0000000800117213 */ /* 0x000fe20000000000 */
[----:B------:R-:W-:Y:S01]  /*0df0*/  IMAD.HI.U32 R8, R6, R15, RZ ;  /* 0x0000000f06087227 */ /* 0x000fe200078e00ff */
[C---:B------:R-:W-:Y:S02]  /*0e00*/  ISETP.GT.U32.AND P2, PT, R2.reuse, R7, PT ;  /* 0x000000070200720c */ /* 0x040fe40003f44070 */
[----:B------:R-:W-:Y:S01]  /*0e10*/  ISETP.GT.U32.AND P5, PT, R2, R9, PT ;  /* 0x000000090200720c */ /* 0x000fe20003fa4070 */
[----:B------:R-:W-:Y:S01]  /*0e20*/  IMAD.MOV R8, RZ, RZ, -R8 ;  /* 0x000000ffff087224 */ /* 0x000fe200078e0a08 */
[----:B------:R-:W-:Y:S01]  /*0e30*/  @!P1 LOP3.LUT R3, RZ, R10, RZ, 0x33, !PT ;  /* 0x0000000aff039212 */ /* 0x000fe200078e33ff */
[----:B------:R-:W-:Y:S01]  /*0e40*/  IMAD.HI.U32 R10, R6, R17, RZ ;  /* 0x00000011060a7227 */ /* 0x000fe200078e00ff */
[----:B------:R-:W-:-:S03]  /*0e50*/  ISETP.GT.U32.AND P1, PT, R2, R13, PT ;  /* 0x0000000d0200720c */ /* 0x000fc60003f24070 */
[----:B------:R-:W-:Y:S02]  /*0e60*/  IMAD.MOV R10, RZ, RZ, -R10 ;  /* 0x000000ffff0a7224 */ /* 0x000fe400078e0a0a */
[C---:B------:R-:W-:Y:S02]  /*0e70*/  IMAD R15, R2.reuse, R8, R15 ;  /* 0x00000008020f7224 */ /* 0x040fe400078e020f */
[--C-:B------:R-:W-:Y:S02]  /*0e80*/  @!P2 IMAD.IADD R7, R7, 0x1, -R2.reuse ;  /* 0x000000010707a824 */ /* 0x100fe400078e0a02 */
[C---:B------:R-:W-:Y:S02]  /*0e90*/  IMAD R17, R2.reuse, R10, R17 ;  /* 0x0000000a02117224 */ /* 0x040fe400078e0211 */
[----:B------:R-:W-:Y:S01]  /*0ea0*/  @!P5 IMAD.IADD R9, R9, 0x1, -R2 ;  /* 0x000000010909d824 */ /* 0x000fe200078e0a02 */
[C---:B------:R-:W-:Y:S01]  /*0eb0*/  ISETP.GT.U32.AND P5, PT, R2.reuse, R15, PT ;  /* 0x0000000f0200720c */ /* 0x040fe20003fa4070 */
[----:B------:R-:W-:Y:S01]  /*0ec0*/  @!P6 IMAD.MOV R7, RZ, RZ, -R7 ;  /* 0x000000ffff07e224 */ /* 0x000fe200078e0a07 */
[----:B------:R-:W-:Y:S01]  /*0ed0*/  ISETP.GT.U32.AND P6, PT, R2, R17, PT ;  /* 0x000000110200720c */ /* 0x000fe20003fc4070 */
[----:B------:R-:W-:-:S02]  /*0ee0*/  VIADD R12, R16, 0x90 ;  /* 0x00000090100c7836 */ /* 0x000fc40000000000 */
[----:B------:R-:W-:Y:S02]  /*0ef0*/  @!P1 IMAD.IADD R13, R13, 0x1, -R2 ;  /* 0x000000010d0d9824 */ /* 0x000fe400078e0a02 */
[----:B------:R-:W-:Y:S01]  /*0f00*/  IMAD.HI.U32 R8, R6, R19, RZ ;  /* 0x0000001306087227 */ /* 0x000fe200078e00ff */
[----:B------:R-:W-:Y:S02]  /*0f10*/  IABS R21, R12 ;  /* 0x0000000c00157213 */ /* 0x000fe40000000000 */
[----:B------:R-:W-:Y:S01]  /*0f20*/  ISETP.GT.U32.AND P1, PT, R2, R13, PT ;  /* 0x0000000d0200720c */ /* 0x000fe20003f24070 */
[----:B------:R-:W-:Y:S01]  /*0f30*/  IMAD.MOV R8, RZ, RZ, -R8 ;  /* 0x000000ffff087224 */ /* 0x000fe200078e0a08 */
[----:B------:R-:W-:Y:S01]  /*0f40*/  ISETP.GE.AND P2, PT, R12, RZ, PT ;  /* 0x000000ff0c00720c */ /* 0x000fe20003f46270 */
[--C-:B------:R-:W-:Y:S02]  /*0f50*/  @!P5 IMAD.IADD R15, R15, 0x1, -R2.reuse ;  /* 0x000000010f0fd824 */ /* 0x100fe400078e0a02 */
[----:B------:R-:W-:-:S02]  /*0f60*/  @!P6 IMAD.IADD R17, R17, 0x1, -R2 ;  /* 0x000000011111e824 */ /* 0x000fc400078e0a02 */
[----:B------:R-:W-:Y:S01]  /*0f70*/  IMAD.HI.U32 R10, R6, R21, RZ ;  /* 0x00000015060a7227 */ /* 0x000fe200078e00ff */
[C---:B------:R-:W-:Y:S02]  /*0f80*/  ISETP.GT.U32.AND P5, PT, R2.reuse, R15, PT ;  /* 0x0000000f0200720c */ /* 0x040fe40003fa4070 */
[C---:B------:R-:W-:Y:S01]  /*0f90*/  ISETP.GT.U32.AND P6, PT, R2.reuse, R17, PT ;  /* 0x000000110200720c */ /* 0x040fe20003fc4070 */
[----:B------:R-:W-:Y:S02]  /*0fa0*/  IMAD R19, R2, R8, R19 ;  /* 0x0000000802137224 */ /* 0x000fe400078e0213 */
[----:B------:R-:W-:Y:S02]  /*0fb0*/  IMAD.MOV R10, RZ, RZ, -R10 ;  /* 0x000000ffff0a7224 */ /* 0x000fe400078e0a0a */
[----:B------:R-:W-:Y:S02]  /*0fc0*/  VIADD R8, R16, 0x70 ;  /* 0x0000007010087836 */ /* 0x000fe40000000000 */
[----:B------:R-:W-:-:S02]  /*0fd0*/  IMAD R21, R2, R10, R21 ;  /* 0x0000000a02157224 */ /* 0x000fc400078e0215 */
[--C-:B------:R-:W-:Y:S01]  /*0fe0*/  @!P1 IMAD.IADD R13, R13, 0x1, -R2.reuse ;  /* 0x000000010d0d9824 */ /* 0x100fe200078e0a02 */
[----:B------:R-:W-:Y:S01]  /*0ff0*/  ISETP.GE.AND P1, PT, R8, RZ, PT ;  /* 0x000000ff0800720c */ /* 0x000fe20003f26270 */
[----:B------:R-:W-:Y:S01]  /*1000*/  @!P5 IMAD.IADD R15, R15, 0x1, -R2 ;  /* 0x000000010f0fd824 */ /* 0x000fe200078e0a02 */
[----:B------:R-:W-:Y:S01]  /*1010*/  IABS R25, R8 ;  /* 0x0000000800197213 */ /* 0x000fe20000000000 */
[----:B------:R-:W-:Y:S01]  /*1020*/  IMAD.HI.U32 R8, R6, R23, RZ ;  /* 0x0000001706087227 */ /* 0x000fe200078e00ff */
[----:B------:R-:W-:-:S03]  /*1030*/  ISETP.GT.U32.AND P5, PT, R2, R19, PT ;  /* 0x000000130200720c */ /* 0x000fc60003fa4070 */
[----:B------:R-:W-:Y:S01]  /*1040*/  @!P6 IMAD.IADD R17, R17, 0x1, -R2 ;  /* 0x000000011111e824 */ /* 0x000fe200078e0a02 */
[C---:B------:R-:W-:Y:S01]  /*1050*/  ISETP.GT.U32.AND P6, PT, R2.reuse, R21, PT ;  /* 0x000000150200720c */ /* 0x040fe20003fc4070 */
[----:B------:R-:W-:Y:S02]  /*1060*/  IMAD.MOV R8, RZ, RZ, -R8 ;  /* 0x000000ffff087224 */ /* 0x000fe400078e0a08 */
[----:B------:R-:W-:Y:S02]  /*1070*/  @!P4 IMAD.MOV R13, RZ, RZ, -R13 ;  /* 0x000000ffff0dc224 */ /* 0x000fe400078e0a0d */
[----:B------:R-:W-:Y:S02]  /*1080*/  IMAD R23, R2, R8, R23 ;  /* 0x0000000802177224 */ /* 0x000fe400078e0217 */
[----:B------:R-:W-:-:S04]  /*1090*/  IMAD.HI.U32 R8, R6, R25, RZ ;  /* 0x0000001906087227 */ /* 0x000fc800078e00ff */
[--C-:B------:R-:W-:Y:S01]  /*10a0*/  @!P5 IMAD.IADD R19, R19, 0x1, -R2.reuse ;  /* 0x000000011313d824 */ /* 0x100fe200078e0a02 */
[C---:B------:R-:W-:Y:S01]  /*10b0*/  ISETP.GT.U32.AND P5, PT, R2.reuse, R23, PT ;  /* 0x000000170200720c */ /* 0x040fe20003fa4070 */
[----:B------:R-:W-:Y:S02]  /*10c0*/  @!P6 IMAD.IADD R21, R21, 0x1, -R2 ;  /* 0x000000011515e824 */ /* 0x000fe400078e0a02 */
[----:B------:R-:W-:Y:S01]  /*10d0*/  IMAD.MOV R12, RZ, RZ, -R8 ;  /* 0x000000ffff0c7224 */ /* 0x000fe200078e0a08 */
[----:B------:R-:W-:Y:S01]  /*10e0*/  ISETP.GT.U32.AND P6, PT, R2, R19, PT ;  /* 0x000000130200720c */ /* 0x000fe20003fc4070 */
[----:B------:R-:W-:Y:S01]  /*10f0*/  IMAD.HI.U32 R8, R6, R27, RZ ;  /* 0x0000001b06087227 */ /* 0x000fe200078e00ff */
[----:B------:R-:W-:-:S03]  /*1100*/  ISETP.GT.U32.AND P4, PT, R2, R21, PT ;  /* 0x000000150200720c */ /* 0x000fc60003f84070 */
[----:B------:R-:W-:Y:S02]  /*1110*/  IMAD R25, R2, R12, R25 ;  /* 0x0000000c02197224 */ /* 0x000fe400078e0219 */
[----:B------:R-:W-:-:S04]  /*1120*/  IMAD.HI.U32 R10, R6, R29, RZ ;  /* 0x0000001d060a7227 */ /* 0x000fc800078e00ff */
[--C-:B------:R-:W-:Y:S02]  /*1130*/  @!P5 IMAD.IADD R23, R23, 0x1, -R2.reuse ;  /* 0x000000011717d824 */ /* 0x100fe400078e0a02 */
[----:B------:R-:W-:Y:S01]  /*1140*/  @!P6 IMAD.IADD R19, R19, 0x1, -R2 ;  /* 0x000000011313e824 */ /* 0x000fe200078e0a02 */
[----:B------:R-:W-:Y:S01]  /*1150*/  ISETP.GT.U32.AND P6, PT, R2, R25, PT ;  /* 0x000000190200720c */ /* 0x000fe20003fc4070 */
[----:B------:R-:W-:Y:S01]  /*1160*/  IMAD.HI.U32 R12, R6, R31, RZ ;  /* 0x0000001f060c7227 */ /* 0x000fe200078e00ff */
[----:B------:R-:W-:-:S03]  /*1170*/  ISETP.GT.U32.AND P5, PT, R2, R23, PT ;  /* 0x000000170200720c */ /* 0x000fc60003fa4070 */
[----:B------:R-:W-:Y:S02]  /*1180*/  IMAD.MOV R8, RZ, RZ, -R8 ;  /* 0x000000ffff087224 */ /* 0x000fe400078e0a08 */
[----:B------:R-:W-:Y:S02]  /*1190*/  IMAD.MOV R10, RZ, RZ, -R10 ;  /* 0x000000ffff0a7224 */ /* 0x000fe400078e0a0a */
[C---:B------:R-:W-:Y:S02]  /*11a0*/  IMAD R27, R2.reuse, R8, R27 ;  /* 0x00000008021b7224 */ /* 0x040fe400078e021b */
[----:B------:R-:W-:Y:S02]  /*11b0*/  IMAD.MOV R12, RZ, RZ, -R12 ;  /* 0x000000ffff0c7224 */ /* 0x000fe400078e0a0c */
[C---:B------:R-:W-:Y:S02]  /*11c0*/  IMAD R29, R2.reuse, R10, R29 ;  /* 0x0000000a021d7224 */ /* 0x040fe400078e021d */
[----:B------:R-:W-:-:S02]  /*11d0*/  IMAD R31, R2, R12, R31 ;  /* 0x0000000c021f7224 */ /* 0x000fc400078e021f */
[--C-:B------:R-:W-:Y:S01]  /*11e0*/  @!P4 IMAD.IADD R21, R21, 0x1, -R2.reuse ;  /* 0x000000011515c824 */ /* 0x100fe200078e0a02 */
[C---:B------:R-:W-:Y:S01]  /*11f0*/  ISETP.GT.U32.AND P4, PT, R2.reuse, R27, PT ;  /* 0x0000001b0200720c */ /* 0x040fe20003f84070 */
[--C-:B------:R-:W-:Y:S01]  /*1200*/  @!P5 IMAD.IADD R23, R23, 0x1, -R2.reuse ;  /* 0x000000011717d824 */ /* 0x100fe200078e0a02 */
[C---:B------:R-:W-:Y:S01]  /*1210*/  ISETP.GT.U32.AND P5, PT, R2.reuse, R29, PT ;  /* 0x0000001d0200720c */ /* 0x040fe20003fa4070 */
[----:B------:R-:W-:Y:S01]  /*1220*/  @!P6 IMAD.IADD R25, R25, 0x1, -R2 ;  /* 0x000000011919e824 */ /* 0x000fe200078e0a02 */
[----:B------:R-:W-:Y:S01]  /*1230*/  ISETP.GT.U32.AND P6, PT, R2, R31, PT ;  /* 0x0000001f0200720c */ /* 0x000fe20003fc4070 */
[----:B------:R-:W-:Y:S01]  /*1240*/  VIADD R10, R16, 0x10 ;  /* 0x00000010100a7836 */ /* 0x000fe20000000000 */
[----:B------:R-:W-:Y:S01]  /*1250*/  LOP3.LUT R16, R5, 0x20, RZ, 0xfc, !PT ;  /* 0x0000002005107812 */ /* 0x000fe200078efcff */
[----:B------:R-:W-:Y:S01]  /*1260*/  @!P3 IMAD.MOV R9, RZ, RZ, -R9 ;  /* 0x000000ffff09b224 */ /* 0x000fe200078e0a09 */
[----:B------:R-:W-:Y:S01]  /*1270*/  ISETP.GE.AND P3, PT, R14, RZ, PT ;  /* 0x000000ff0e00720c */ /* 0x000fe20003f66270 */
[----:B------:R-:W-:Y:S01]  /*1280*/  @!P0 IMAD.MOV R17, RZ, RZ, -R17 ;  /* 0x000000ffff118224 */ /* 0x000fe200078e0a11 */
[----:B------:R-:W-:Y:S01]  /*1290*/  IABS R37, R10 ;  /* 0x0000000a00257213 */ /* 0x000fe20000000000 */
[----:B------:R-:W-:Y:S01]  /*12a0*/  IMAD.HI.U32 R8, R6, R33, RZ ;  /* 0x0000002106087227 */ /* 0x000fe200078e00ff */
[----:B------:R-:W-:-:S03]  /*12b0*/  IABS R35, R16 ;  /* 0x0000001000237213 */ /* 0x000fc60000000000 */
[--C-:B------:R-:W-:Y:S01]  /*12c0*/  @!P4 IMAD.IADD R27, R27, 0x1, -R2.reuse ;  /* 0x000000011b1bc824 */ /* 0x100fe200078e0a02 */
[----:B------:R-:W-:Y:S01]  /*12d0*/  ISETP.GE.AND P4, PT, R18, RZ, PT ;  /* 0x000000ff1200720c */ /* 0x000fe20003f86270 */
[--C-:B------:R-:W-:Y:S01]  /*12e0*/  @!P5 IMAD.IADD R29, R29, 0x1, -R2.reuse ;  /* 0x000000011d1dd824 */ /* 0x100fe200078e0a02 */
[----:B------:R-:W-:Y:S01]  /*12f0*/  ISETP.GE.AND P5, PT, R20, RZ, PT ;  /* 0x000000ff1400720c */ /* 0x000fe20003fa6270 */
[----:B------:R-:W-:Y:S01]  /*1300*/  @!P6 IMAD.IADD R31, R31, 0x1, -R2 ;  /* 0x000000011f1fe824 */ /* 0x000fe200078e0a02 */
[----:B------:R-:W-:Y:S01]  /*1310*/  ISETP.GT.U32.AND P0, PT, R2, R27, PT ;  /* 0x0000001b0200720c */ /* 0x000fe20003f04070 */
[----:B------:R-:W-:-:S03]  /*1320*/  IMAD.HI.U32 R12, R6, R37, RZ ;  /* 0x00000025060c7227 */ /* 0x000fc600078e00ff */
[----:B------:R-:W-:Y:S01]  /*1330*/  ISETP.GT.U32.AND P6, PT, R2, R31, PT ;  /* 0x0000001f0200720c */ /* 0x000fe20003fc4070 */
[----:B------:R-:W-:-:S04]  /*1340*/  IMAD.HI.U32 R14, R6, R39, RZ ;  /* 0x00000027060e7227 */ /* 0x000fc800078e00ff */
[----:B------:R-:W-:Y:S02]  /*1350*/  IMAD.MOV R8, RZ, RZ, -R8 ;  /* 0x000000ffff087224 */ /* 0x000fe400078e0a08 */
[----:B------:R-:W-:Y:S02]  /*1360*/  IMAD.MOV R12, RZ, RZ, -R12 ;  /* 0x000000ffff0c7224 */ /* 0x000fe400078e0a0c */
[----:B------:R-:W-:Y:S02]  /*1370*/  IMAD.MOV R14, RZ, RZ, -R14 ;  /* 0x000000ffff0e7224 */ /* 0x000fe400078e0a0e */
[----:B------:R-:W-:-:S04]  /*1380*/  IMAD.HI.U32 R6, R6, R35, RZ ;  /* 0x0000002306067227 */ /* 0x000fc800078e00ff */
[C---:B------:R-:W-:Y:S01]  /*1390*/  IMAD R33, R2.reuse, R8, R33 ;  /* 0x0000000802217224 */ /* 0x040fe200078e0221 */
[C---:B------:R-:W-:Y:S01]  /*13a0*/  LOP3.LUT R8, R101.reuse, 0x3fe, RZ, 0xc0, !PT ;  /* 0x000003fe65087812 */ /* 0x040fe200078ec0ff */
[C---:B------:R-:W-:Y:S02]  /*13b0*/  IMAD R37, R2.reuse, R12, R37 ;  /* 0x0000000c02257224 */ /* 0x040fe400078e0225 */
[C---:B------:R-:W-:Y:S02]  /*13c0*/  IMAD R39, R2.reuse, R14, R39 ;  /* 0x0000000e02277224 */ /* 0x040fe400078e0227 */
[----:B------:R-:W-:Y:S02]  /*13d0*/  IMAD.MOV R6, RZ, RZ, -R6 ;  /* 0x000000ffff067224 */ /* 0x000fe400078e0a06 */
[----:B------:R-:W-:Y:S01]  /*13e0*/  @!P3 IMAD.MOV R15, RZ, RZ, -R15 ;  /* 0x000000ffff0fb224 */ /* 0x000fe200078e0a0f */
[C---:B------:R-:W-:Y:S01]  /*13f0*/  ISETP.GT.U32.AND P3, PT, R2.reuse, R25, PT ;  /* 0x000000190200720c */ /* 0x040fe20003f64070 */
[----:B------:R-:W-:Y:S01]  /*1400*/  @!P2 IMAD.MOV R21, RZ, RZ, -R21 ;  /* 0x000000ffff15a224 */ /* 0x000fe200078e0a15 */
[C---:B------:R-:W-:Y:S01]  /*1410*/  ISETP.GT.U32.AND P2, PT, R2.reuse, R33, PT ;  /* 0x000000210200720c */ /* 0x040fe20003f44070 */
[----:B------:R-:W-:Y:S01]  /*1420*/  @!P5 IMAD.MOV R23, RZ, RZ, -R23 ;  /* 0x000000ffff17d224 */ /* 0x000fe200078e0a17 */
[C---:B------:R-:W-:Y:S01]  /*1430*/  ISETP.GT.U32.AND P5, PT, R2.reuse, R37, PT ;  /* 0x000000250200720c */ /* 0x040fe20003fa4070 */
[C---:B------:R-:W-:Y:S01]  /*1440*/  IMAD R35, R2.reuse, R6, R35 ;  /* 0x0000000602237224 */ /* 0x040fe200078e0223 */
[----:B------:R-:W-:Y:S01]  /*1450*/  LOP3.LUT R6, R101, 0x10, RZ, 0xc0, !PT ;  /* 0x0000001065067812 */ /* 0x000fe200078ec0ff */
[--C-:B------:R-:W-:Y:S01]  /*1460*/  @!P0 IMAD.IADD R27, R27, 0x1, -R2.reuse ;  /* 0x000000011b1b8824 */ /* 0x100fe200078e0a02 */
[C---:B------:R-:W-:Y:S01]  /*1470*/  ISETP.GT.U32.AND P0, PT, R2.reuse, R39, PT ;  /* 0x000000270200720c */ /* 0x040fe20003f04070 */
[--C-:B------:R-:W-:Y:S01]  /*1480*/  @!P6 IMAD.IADD R31, R31, 0x1, -R2.reuse ;  /* 0x000000011f1fe824 */ /* 0x100fe200078e0a02 */
[C---:B------:R-:W-:Y:S01]  /*1490*/  ISETP.GT.U32.AND P6, PT, R2.reuse, R35, PT ;  /* 0x000000230200720c */ /* 0x040fe20003fc4070 */
[----:B------:R-:W-:Y:S01]  /*14a0*/  @!P4 IMAD.MOV R19, RZ, RZ, -R19 ;  /* 0x000000ffff13c224 */ /* 0x000fe200078e0a13 */
[----:B------:R-:W-:Y:S01]  /*14b0*/  ISETP.GT.U32.AND P4, PT, R2, R29, PT ;  /* 0x0000001d0200720c */ /* 0x000fe20003f84070 */
[--C-:B------:R-:W-:Y:S01]  /*14c0*/  @!P3 IMAD.IADD R25, R25, 0x1, -R2.reuse ;  /* 0x000000011919b824 */ /* 0x100fe200078e0a02 */
[----:B------:R-:W-:Y:S01]  /*14d0*/  ISETP.GE.AND P3, PT, R24, RZ, PT ;  /* 0x000000ff1800720c */ /* 0x000fe20003f66270 */
[--C-:B------:R-:W-:Y:S01]  /*14e0*/  @!P2 IMAD.IADD R33, R33, 0x1, -R2.reuse ;  /* 0x000000012121a824 */ /* 0x100fe200078e0a02 */
[----:B------:R-:W-:Y:S01]  /*14f0*/  ISETP.GE.AND P2, PT, R22, RZ, PT ;  /* 0x000000ff1600720c */ /* 0x000fe20003f46270 */
[--C-:B------:R-:W-:Y:S01]  /*1500*/  @!P5 IMAD.IADD R37, R37, 0x1, -R2.reuse ;  /* 0x000000012525d824 */ /* 0x100fe200078e0a02 */
[----:B------:R-:W-:Y:S01]  /*1510*/  ISETP.GE.AND P5, PT, R10, RZ, PT ;  /* 0x000000ff0a00720c */ /* 0x000fe20003fa6270 */
[----:B------:R-:W-:Y:S01]  /*1520*/  @!P1 IMAD.MOV R25, RZ, RZ, -R25 ;  /* 0x000000ffff199224 */ /* 0x000fe200078e0a19 */
[----:B------:R-:W-:Y:S01]  /*1530*/  LOP3.LUT R43, R6, 0x20, R41, 0xf8, !PT ;  /* 0x00000020062b7812 */ /* 0x000fe200078ef829 */
[--C-:B------:R-:W-:Y:S01]  /*1540*/  @!P0 IMAD.IADD R39, R39, 0x1, -R2.reuse ;  /* 0x0000000127278824 */ /* 0x100fe200078e0a02 */
[C---:B------:R-:W-:Y:S01]  /*1550*/  ISETP.GT.U32.AND P1, PT, R2.reuse, R37, PT ;  /* 0x000000250200720c */ /* 0x040fe20003f24070 */
[--C-:B------:R-:W-:Y:S01]  /*1560*/  @!P6 IMAD.IADD R35, R35, 0x1, -R2.reuse ;  /* 0x000000012323e824 */ /* 0x100fe200078e0a02 */
[C---:B------:R-:W-:Y:S01]  /*1570*/  ISETP.GT.U32.AND P0, PT, R2.reuse, R33, PT ;  /* 0x000000210200720c */ /* 0x040fe20003f04070 */
[----:B------:R-:W-:Y:S01]  /*1580*/  @!P4 IMAD.IADD R29, R29, 0x1, -R2 ;  /* 0x000000011d1dc824 */ /* 0x000fe200078e0a02 */
[----:B------:R-:W-:Y:S01]  /*1590*/  ISETP.GT.U32.AND P6, PT, R2, R39, PT ;  /* 0x000000270200720c */ /* 0x000fe20003fc4070 */
[----:B---3--:R-:W-:Y:S01]  /*15a0*/  IMAD R3, R3, UR10, RZ ;  /* 0x0000000a03037c24 */ /* 0x008fe2000f8e02ff */
[----:B------:R-:W-:Y:S01]  /*15b0*/  ISETP.GE.AND P4, PT, R28, RZ, PT ;  /* 0x000000ff1c00720c */ /* 0x000fe20003f86270 */
[----:B------:R-:W-:Y:S01]  /*15c0*/  @!P2 IMAD.MOV R27, RZ, RZ, -R27 ;  /* 0x000000ffff1ba224 */ /* 0x000fe200078e0a1b */
[----:B------:R-:W-:Y:S01]  /*15d0*/  ISETP.GT.U32.AND P2, PT, R2, R35, PT ;  /* 0x000000230200720c */ /* 0x000fe20003f44070 */
[----:B------:R-:W-:Y:S01]  /*15e0*/  @!P3 IMAD.MOV R29, RZ, RZ, -R29 ;  /* 0x000000ffff1db224 */ /* 0x000fe200078e0a1d */
[----:B------:R-:W-:Y:S01]  /*15f0*/  SHF.R.U32.HI R41, RZ, 0x2, R4 ;  /* 0x00000002ff297819 */ /* 0x000fe20000011604 */
[----:B------:R-:W-:Y:S01]  /*1600*/  IMAD R10, R0, 0x110, RZ ;  /* 0x00000110000a7824 */ /* 0x000fe200078e02ff */
[----:B------:R-:W-:Y:S01]  /*1610*/  LOP3.LUT R6, R4, 0x180, RZ, 0xc0, !PT ;  /* 0x0000018004067812 */ /* 0x000fe200078ec0ff */
[--C-:B------:R-:W-:Y:S01]  /*1620*/  @!P1 IMAD.IADD R37, R37, 0x1, -R2.reuse ;  /* 0x0000000125259824 */ /* 0x100fe200078e0a02 */
[----:B------:R-:W-:Y:S01]  /*1630*/  ISETP.GE.AND P1, PT, R26, RZ, PT ;  /* 0x000000ff1a00720c */ /* 0x000fe20003f26270 */
[--C-:B------:R-:W-:Y:S01]  /*1640*/  @!P0 IMAD.IADD R33, R33, 0x1, -R2.reuse ;  /* 0x0000000121218824 */ /* 0x100fe200078e0a02 */
[----:B------:R-:W-:Y:S01]  /*1650*/  ISETP.GE.AND P0, PT, R5, RZ, PT ;  /* 0x000000ff0500720c */ /* 0x000fe20003f06270 */
[----:B------:R-:W-:Y:S01]  /*1660*/  @!P6 IMAD.IADD R39, R39, 0x1, -R2 ;  /* 0x000000012727e824 */ /* 0x000fe200078e0a02 */
[----:B------:R-:W-:Y:S01]  /*1670*/  ISETP.GE.AND P6, PT, R16, RZ, PT ;  /* 0x000000ff1000720c */ /* 0x000fe20003fc6270 */
[----:B------:R-:W0:Y:S01]  /*1680*/  LDC R4, c[0x0][0x3ac] ;  /* 0x0000eb00ff047b82 */ /* 0x000e220000000800 */
[----:B------:R-:W-:Y:S01]  /*1690*/  @!P4 IMAD.MOV R33, RZ, RZ, -R33 ;  /* 0x000000ffff21c224 */ /* 0x000fe200078e0a21 */
[----:B------:R-:W-:Y:S01]  /*16a0*/  SHF.R.U32.HI R6, RZ, 0x3, R6 ;  /* 0x00000003ff067819 */ /* 0x000fe20000011606 */
[----:B------:R-:W-:Y:S01]  /*16b0*/  @!P2 IMAD.IADD R35, R35, 0x1, -R2 ;  /* 0x000000012323a824 */ /* 0x000fe200078e0a02 */
[----:B------:R-:W-:Y:S01]  /*16c0*/  ISETP.NE.AND P2, PT, R11, RZ, PT ;  /* 0x000000ff0b00720c */ /* 0x000fe20003f45270 */
[----:B------:R-:W-:Y:S01]  /*16d0*/  @!P5 IMAD.MOV R37, RZ, RZ, -R37 ;  /* 0x000000ffff25d224 */ /* 0x000fe200078e0a25 */
[----:B------:R-:W-:-:S02]  /*16e0*/  LOP3.LUT R2, RZ, R11, RZ, 0x33, !PT ;  /* 0x0000000bff027212 */ /* 0x000fc400078e33ff */
[----:B------:R-:W-:Y:S01]  /*16f0*/  @!P1 IMAD.MOV R31, RZ, RZ, -R31 ;  /* 0x000000ffff1f9224 */ /* 0x000fe200078e0a1f */
[----:B------:R-:W1:Y:S01]  /*1700*/  LDC R5, c[0x0][0x3a8] ;  /* 0x0000ea00ff057b82 */ /* 0x000e620000000800 */
[----:B------:R-:W-:Y:S01]  /*1710*/  @!P0 IMAD.MOV R39, RZ, RZ, -R39 ;  /* 0x000000ffff278224 */ /* 0x000fe200078e0a27 */
[C---:B------:R-:W-:Y:S01]  /*1720*/  SEL R7, R2.reuse, R7, !P2 ;  /* 0x0000000702077207 */ /* 0x040fe20005000000 */
[----:B------:R-:W-:Y:S01]  /*1730*/  @!P6 IMAD.MOV R35, RZ, RZ, -R35 ;  /* 0x000000ffff23e224 */ /* 0x000fe200078e0a23 */
[C---:B------:R-:W-:Y:S02]  /*1740*/  SEL R9, R2.reuse, R9, !P2 ;  /* 0x0000000902097207 */ /* 0x040fe40005000000 */
[C---:B------:R-:W-:Y:S01]  /*1750*/  SEL R13, R2.reuse, R13, !P2 ;  /* 0x0000000d020d7207 */ /* 0x040fe20005000000 */
[----:B------:R-:W-:Y:S01]  /*1760*/  IMAD R7, R7, UR6, RZ ;  /* 0x0000000607077c24 */ /* 0x000fe2000f8e02ff */
        /* <DEDUP_REMOVED lines=24> */
[----:B------:R-:W-:Y:S01]  /*18f0*/  SEL R2, R2, R39, !P2 ;  /* 0x0000002702027207 */ /* 0x000fe20005000000 */
[----:B------:R-:W-:Y:S01]  /*1900*/  IMAD R37, R37, UR6, RZ ;  /* 0x0000000625257c24 */ /* 0x000fe2000f8e02ff */
[----:B-----5:R-:W-:Y:S01]  /*1910*/  LEA R97, P3, R7, UR14, 0x1 ;  /* 0x0000000e07617c11 */ /* 0x020fe2000f8608ff */
[----:B------:R-:W-:Y:S01]  /*1920*/  IMAD R35, R35, UR6, RZ ;  /* 0x0000000623237c24 */ /* 0x000fe2000f8e02ff */
[----:B------:R-:W-:Y:S01]  /*1930*/  LEA R95, P4, R9, UR14, 0x1 ;  /* 0x0000000e095f7c11 */ /* 0x000fe2000f8808ff */
[----:B------:R-:W-:Y:S01]  /*1940*/  IMAD R103, R2, UR6, RZ ;  /* 0x0000000602677c24 */ /* 0x000fe2000f8e02ff */
[----:B------:R-:W-:Y:S01]  /*1950*/  LEA R2, P2, R3, UR12, 0x1 ;  /* 0x0000000c03027c11 */ /* 0x000fe2000f8408ff */
[----:B------:R-:W-:Y:S01]  /*1960*/  USHF.R.S32.HI UR6, URZ, 0x1f, UR4 ;  /* 0x0000001fff067899 */ /* 0x000fe20008011404 */
[----:B------:R-:W-:Y:S01]  /*1970*/  LEA.HI.X.SX32 R96, R7, UR15, 0x1, P3 ;  /* 0x0000000f07607c11 */ /* 0x000fe200098f0eff */
[----:B0-----:R-:W-:Y:S01]  /*1980*/  IMAD R7, R66, R4, RZ ;  /* 0x0000000442077224 */ /* 0x001fe200078e02ff */
[----:B------:R-:W-:Y:S01]  /*1990*/  LEA.HI.X.SX32 R3, R3, UR13, 0x1, P2 ;  /* 0x0000000d03037c11 */ /* 0x000fe200090f0eff */
[-C--:B-1----:R-:W-:Y:S01]  /*19a0*/  IMAD R4, R64, R5.reuse, RZ ;  /* 0x0000000540047224 */ /* 0x082fe200078e02ff */
[----:B------:R-:W-:Y:S01]  /*19b0*/  LEA R93, P5, R13, UR14, 0x1 ;  /* 0x0000000e0d5d7c11 */ /* 0x000fe2000f8a08ff */
[-C--:B------:R-:W-:Y:S01]  /*19c0*/  IMAD R7, R55, R5.reuse, RZ ;  /* 0x0000000537077224 */ /* 0x080fe200078e02ff */
[----:B------:R-:W-:Y:S01]  /*19d0*/  LEA R91, P6, R15, UR14, 0x1 ;  /* 0x0000000e0f5b7c11 */ /* 0x000fe2000f8c08ff */
[-C--:B------:R-:W-:Y:S01]  /*19e0*/  IMAD R4, R53, R5.reuse, RZ ;  /* 0x0000000535047224 */ /* 0x080fe200078e02ff */
[----:B------:R-:W-:Y:S01]  /*19f0*/  LEA R125, P0, R17, UR14, 0x1 ;  /* 0x0000000e117d7c11 */ /* 0x000fe2000f8008ff */
[----:B------:R-:W-:Y:S01]  /*1a00*/  ULEA.HI UR6, UR6, UR4, URZ, 0x5 ;  /* 0x0000000406067291 */ /* 0x000fe2000f8f28ff */
[----:B------:R-:W-:Y:S01]  /*1a10*/  LEA R123, P1, R19, UR14, 0x1 ;  /* 0x0000000e137b7c11 */ /* 0x000fe2000f8208ff */
[-C--:B------:R-:W-:Y:S01]  /*1a20*/  IMAD R7, R52, R5.reuse, RZ ;  /* 0x0000000534077224 */ /* 0x080fe200078e02ff */
[----:B------:R-:W-:Y:S01]  /*1a30*/  LEA R121, P2, R21, UR14, 0x1 ;  /* 0x0000000e15797c11 */ /* 0x000fe2000f8408ff */
[----:B------:R-:W-:Y:S01]  /*1a40*/  IMAD R4, R50, R5, RZ ;  /* 0x0000000532047224 */ /* 0x000fe200078e02ff */
[----:B------:R-:W-:-:S02]  /*1a50*/  LEA R118, P3, R23, UR14, 0x1 ;  /* 0x0000000e17767c11 */ /* 0x000fc4000f8608ff */
[----:B------:R-:W-:Y:S02]  /*1a60*/  CS2R R38, SRZ ;  /* 0x0000000000267805 */ /* 0x000fe4000001ff00 */
[----:B------:R-:W-:Y:S02]  /*1a70*/  LEA.HI.X.SX32 R94, R9, UR15, 0x1, P4 ;  /* 0x0000000f095e7c11 */ /* 0x000fe4000a0f0eff */
[----:B------:R-:W-:Y:S02]  /*1a80*/  CS2R R66, SRZ ;  /* 0x0000000000427805 */ /* 0x000fe4000001ff00 */
[----:B------:R-:W-:Y:S02]  /*1a90*/  LEA R116, P4, R25, UR14, 0x1 ;  /* 0x0000000e19747c11 */ /* 0x000fe4000f8808ff */
[----:B------:R-:W-:Y:S02]  /*1aa0*/  CS2R R52, SRZ ;  /* 0x0000000000347805 */ /* 0x000fe4000001ff00 */
[----:B------:R-:W-:Y:S01]  /*1ab0*/  LOP3.LUT R43, R10, R43, RZ, 0x3c, !PT ;  /* 0x0000002b0a2b7212 */ /* 0x000fe200078e3cff */
[----:B------:R-:W-:Y:S01]  /*1ac0*/  USHF.R.S32.HI UR6, URZ, 0x5, UR6 ;  /* 0x00000005ff067899 */ /* 0x000fe20008011406 */
[----:B------:R-:W-:-:S02]  /*1ad0*/  LEA.HI.X.SX32 R92, R13, UR15, 0x1, P5 ;  /* 0x0000000f0d5c7c11 */ /* 0x000fc4000a8f0eff */
[----:B------:R-:W-:Y:S02]  /*1ae0*/  LEA.HI.X.SX32 R90, R15, UR15, 0x1, P6 ;  /* 0x0000000f0f5a7c11 */ /* 0x000fe4000b0f0eff */
[----:B------:R-:W-:Y:S02]  /*1af0*/  LEA.HI.X.SX32 R124, R17, UR15, 0x1, P0 ;  /* 0x0000000f117c7c11 */ /* 0x000fe400080f0eff */
[----:B------:R-:W-:Y:S02]  /*1b00*/  LEA.HI.X.SX32 R122, R19, UR15, 0x1, P1 ;  /* 0x0000000f137a7c11 */ /* 0x000fe400088f0eff */
[----:B------:R-:W-:Y:S02]  /*1b10*/  LEA.HI.X.SX32 R120, R21, UR15, 0x1, P2 ;  /* 0x0000000f15787c11 */ /* 0x000fe400090f0eff */
[----:B------:R-:W-:Y:S02]  /*1b20*/  CS2R R20, SRZ ;  /* 0x0000000000147805 */ /* 0x000fe4000001ff00 */
[----:B------:R-:W-:-:S02]  /*1b30*/  LEA.HI.X.SX32 R119, R23, UR15, 0x1, P3 ;  /* 0x0000000f17777c11 */ /* 0x000fc400098f0eff */
[----:B------:R-:W-:Y:S02]  /*1b40*/  CS2R R22, SRZ ;  /* 0x0000000000167805 */ /* 0x000fe4000001ff00 */
[----:B------:R-:W-:Y:S02]  /*1b50*/  LEA R114, P5, R27, UR14, 0x1 ;  /* 0x0000000e1b727c11 */ /* 0x000fe4000f8a08ff */
[----:B------:R-:W-:Y:S02]  /*1b60*/  LEA R112, P6, R29, UR14, 0x1 ;  /* 0x0000000e1d707c11 */ /* 0x000fe4000f8c08ff */
[----:B------:R-:W-:Y:S02]  /*1b70*/  LEA R110, P0, R31, UR14, 0x1 ;  /* 0x0000000e1f6e7c11 */ /* 0x000fe4000f8008ff */
[----:B------:R-:W-:Y:S02]  /*1b80*/  LEA R109, P1, R33, UR14, 0x1 ;  /* 0x0000000e216d7c11 */ /* 0x000fe4000f8208ff */
[----:B------:R-:W-:-:S02]  /*1b90*/  LEA R106, P2, R35, UR14, 0x1 ;  /* 0x0000000e236a7c11 */ /* 0x000fc4000f8408ff */
[----:B------:R-:W-:Y:S02]  /*1ba0*/  LEA R104, P3, R37, UR14, 0x1 ;  /* 0x0000000e25687c11 */ /* 0x000fe4000f8608ff */
[----:B------:R-:W-:Y:S02]  /*1bb0*/  LEA.HI.X.SX32 R117, R25, UR15, 0x1, P4 ;  /* 0x0000000f19757c11 */ /* 0x000fe4000a0f0eff */
[----:B------:R-:W-:Y:S02]  /*1bc0*/  CS2R R24, SRZ ;  /* 0x0000000000187805 */ /* 0x000fe4000001ff00 */
[----:B------:R-:W-:Y:S01]  /*1bd0*/  LOP3.LUT R101, R6, 0x3fe, R101, 0x78, !PT ;  /* 0x000003fe06657812 */ /* 0x000fe200078e7865 */
[-C--:B------:R-:W-:Y:S01]  /*1be0*/  IMAD R6, R65, R5.reuse, RZ ;  /* 0x0000000541067224 */ /* 0x080fe200078e02ff */
[----:B------:R-:W-:Y:S01]  /*1bf0*/  LOP3.LUT R100, R43, 0x800, R100, 0xf8, !PT ;  /* 0x000008002b647812 */ /* 0x000fe200078ef864 */
[-C--:B------:R-:W-:Y:S01]  /*1c00*/  IMAD R6, R54, R5.reuse, RZ ;  /* 0x0000000536067224 */ /* 0x080fe200078e02ff */
[----:B------:R-:W-:Y:S01]  /*1c10*/  LEA R102, P4, R103, UR14, 0x1 ;  /* 0x0000000e67667c11 */ /* 0x000fe2000f8808ff */
[----:B------:R-:W-:Y:S01]  /*1c20*/  IMAD R6, R51, R5, RZ ;  /* 0x0000000533067224 */ /* 0x000fe200078e02ff */
[----:B------:R-:W-:-:S02]  /*1c30*/  LOP3.LUT R0, R8, 0x30, R41, 0x78, !PT ;  /* 0x0000003008007812 */ /* 0x000fc400078e7829 */
[----:B------:R-:W-:Y:S02]  /*1c40*/  CS2R R40, SRZ ;  /* 0x0000000000287805 */ /* 0x000fe4000001ff00 */
[----:B------:R-:W-:Y:S02]  /*1c50*/  LEA.HI.X.SX32 R115, R27, UR15, 0x1, P5 ;  /* 0x0000000f1b737c11 */ /* 0x000fe4000a8f0eff */
[----:B------:R-:W-:Y:S02]  /*1c60*/  CS2R R42, SRZ ;  /* 0x00000000002a7805 */ /* 0x000fe4000001ff00 */
[----:B------:R-:W-:Y:S02]  /*1c70*/  LEA.HI.X.SX32 R113, R29, UR15, 0x1, P6 ;  /* 0x0000000f1d717c11 */ /* 0x000fe4000b0f0eff */
[----:B------:R-:W-:Y:S02]  /*1c80*/  CS2R R28, SRZ ;  /* 0x00000000001c7805 */ /* 0x000fe4000001ff00 */
[----:B------:R-:W-:-:S02]  /*1c90*/  LEA.HI.X.SX32 R111, R31, UR15, 0x1, P0 ;  /* 0x0000000f1f6f7c11 */ /* 0x000fc400080f0eff */
        /* <DEDUP_REMOVED lines=9> */
[----:B------:R-:W-:Y:S02]  /*1d30*/  CS2R R50, SRZ ;  /* 0x0000000000327805 */ /* 0x000fe4000001ff00 */
[----:B------:R-:W-:Y:S02]  /*1d40*/  CS2R R64, SRZ ;  /* 0x0000000000407805 */ /* 0x000fe4000001ff00 */
[----:B------:R-:W-:-:S02]  /*1d50*/  CS2R R54, SRZ ;  /* 0x0000000000367805 */ /* 0x000fc4000001ff00 */
[----:B------:R-:W-:Y:S02]  /*1d60*/  LOP3.LUT R5, R101, 0x40, RZ, 0x3c, !PT ;  /* 0x0000004065057812 */ /* 0x000fe400078e3cff */
[----:B------:R-:W-:-:S07]  /*1d70*/  LOP3.LUT R4, R100, 0x40, RZ, 0x3c, !PT ;  /* 0x0000004064047812 */ /* 0x000fce00078e3cff */
.L_x_2:
[----:B------:R-:W0:Y:S01]  /*1d80*/  S2R R8, SR_TID.X ;  /* 0x0000000000087919 */ /* 0x000e220000002100 */
[----:B------:R-:W1:Y:S01]  /*1d90*/  LDC R4, c[0x0][0x3a8] ;  /* 0x0000ea00ff047b82 */ /* 0x000e620000000800 */
[----:B------:R-:W-:Y:S01]  /*1da0*/  PRMT R86, RZ, 0x7610, R86 ;  /* 0x00007610ff567816 */ /* 0x000fe20000000056 */
[----:B------:R-:W2:Y:S01]  /*1db0*/  S2R R98, SR_TID.X ;  /* 0x0000000000627919 */ /* 0x000ea20000002100 */
[----:B------:R-:W3:Y:S05]  /*1dc0*/  S2R R5, SR_TID.X ;  /* 0x0000000000057919 */ /* 0x000eea0000002100 */
[----:B------:R-:W4:Y:S01]  /*1dd0*/  LDC R13, c[0x0][0x3a8] ;  /* 0x0000ea00ff0d7b82 */ /* 0x000f220000000800 */
[----:B------:R-:W5:Y:S07]  /*1de0*/  S2R R14, SR_TID.X ;  /* 0x00000000000e7919 */ /* 0x000f6e0000002100 */
[----:B------:R-:W1:Y:S01]  /*1df0*/  LDC R11, c[0x0][0x3a8] ;  /* 0x0000ea00ff0b7b82 */ /* 0x000e620000000800 */
[----:B------:R-:W-:-:S07]  /*1e00*/  PRMT R6, RZ, 0x7610, R6 ;  /* 0x00007610ff067816 */ /* 0x000fce0000000006 */
[----:B------:R-:W4:Y:S01]  /*1e10*/  LDC R19, c[0x0][0x3a8] ;  /* 0x0000ea00ff137b82 */ /* 0x000f220000000800 */
[----:B0-----:R-:W-:Y:S01]  /*1e20*/  SHF.R.U32.HI R8, RZ, 0x7, R8 ;  /* 0x00000007ff087819 */ /* 0x001fe20000011608 */
[----:B------:R0:W-:Y:S06]  /*1e30*/  STL.64 [R1+0x18], R2 ;  /* 0x0000180201007387 */ /* 0x0001ec0000100a00 */
[----:B------:R-:W0:Y:S01]  /*1e40*/  LDC R99, c[0x0][0x3ac] ;  /* 0x0000eb00ff637b82 */ /* 0x000e220000000800 */
[----:B------:R-:W-:Y:S02]  /*1e50*/  SGXT.U32 R8, R8, 0x2 ;  /* 0x000000020808781a */ /* 0x000fe40000000000 */
[----:B--2---:R-:W-:-:S02]  /*1e60*/  SHF.R.U32.HI R98, RZ, 0x7, R98 ;  /* 0x00000007ff627819 */ /* 0x004fc40000011662 */
[C---:B------:R-:W-:Y:S02]  /*1e70*/  LOP3.LUT R10, R8.reuse, 0x4, RZ, 0xfc, !PT ;  /* 0x00000004080a7812 */ /* 0x040fe400078efcff */
[C---:B------:R-:W-:Y:S02]  /*1e80*/  LOP3.LUT R9, R8.reuse, 0x8, RZ, 0xfc, !PT ;  /* 0x0000000808097812 */ /* 0x040fe400078efcff */
[----:B------:R-:W-:Y:S02]  /*1e90*/  LOP3.LUT R8, R8, 0xc, RZ, 0xfc, !PT ;  /* 0x0000000c08087812 */ /* 0x000fe400078efcff */
[----:B---3--:R-:W-:Y:S02]  /*1ea0*/  SHF.R.U32.HI R5, RZ, 0x7, R5 ;  /* 0x00000007ff057819 */ /* 0x008fe40000011605 */
[----:B------:R-:W-:Y:S02]  /*1eb0*/  ISETP.GE.AND P2, PT, R8, UR7, PT ;  /* 0x0000000708007c0c */ /* 0x000fe4000bf46270 */
[----:B------:R-:W2:Y:S01]  /*1ec0*/  S2R R8, SR_TID.X ;  /* 0x0000000000087919 */ /* 0x000ea20000002100 */
[----:B------:R-:W-:-:S02]  /*1ed0*/  SGXT.U32 R98, R98, 0x2 ;  /* 0x000000026262781a */ /* 0x000fc40000000000 */
[----:B------:R-:W-:Y:S02]  /*1ee0*/  ISETP.GE.AND P1, PT, R9, UR7, PT ;  /* 0x0000000709007c0c */ /* 0x000fe4000bf26270 */
[----:B------:R-:W3:Y:S01]  /*1ef0*/  LDC R9, c[0x0][0x3a8] ;  /* 0x0000ea00ff097b82 */ /* 0x000ee20000000800 */
[----:B------:R-:W-:Y:S02]  /*1f00*/  SGXT.U32 R5, R5, 0x2 ;  /* 0x000000020505781a */ /* 0x000fe40000000000 */
[----:B------:R-:W-:-:S03]  /*1f10*/  ISETP.GE.AND P0, PT, R98, UR7, PT ;  /* 0x0000000762007c0c */ /* 0x000fc6000bf06270 */
[----:B-1----:R-:W-:-:S04]  /*1f20*/  IMAD R4, R5, R4, RZ ;  /* 0x0000000405047224 */ /* 0x002fc800078e02ff */
[----:B------:R-:W-:Y:S01]  /*1f30*/  IMAD.WIDE R4, R4, 0x2, R2 ;  /* 0x0000000204047825 */ /* 0x000fe200078e0202 */
[----:B-----5:R-:W-:-:S05]  /*1f40*/  SHF.R.U32.HI R14, RZ, 0x7, R14 ;  /* 0x00000007ff0e7819 */ /* 0x020fca000001160e */
[----:B------:R1:W5:Y:S01]  /*1f50*/  @!P0 LDG.E.U16 R86, desc[UR8][R4.64] ;  /* 0x0000000804568981 */ /* 0x000362000c1e1500 */
[----:B------:R-:W-:Y:S02]  /*1f60*/  ISETP.GE.AND P0, PT, R10, UR7, PT ;  /* 0x000000070a007c0c */ /* 0x000fe4000bf06270 */
[----:B------:R-:W-:Y:S02]  /*1f70*/  SGXT.U32 R14, R14, 0x2 ;  /* 0x000000020e0e781a */ /* 0x000fe40000000000 */
[----:B--2---:R-:W-:Y:S02]  /*1f80*/  SHF.R.U32.HI R8, RZ, 0x7, R8 ;  /* 0x00000007ff087819 */ /* 0x004fe40000011608 */
[----:B-1----:R-:W-:Y:S02]  /*1f90*/  PRMT R4, RZ, 0x7610, R4 ;  /* 0x00007610ff047816 */ /* 0x002fe40000000004 */
[----:B------:R-:W-:Y:S02]  /*1fa0*/  SGXT.U32 R8, R8, 0x2 ;  /* 0x000000020808781a */ /* 0x000fe40000000000 */
[----:B------:R-:W-:-:S02]  /*1fb0*/  PRMT R5, RZ, 0x7610, R5 ;  /* 0x00007610ff057816 */ /* 0x000fc40000000005 */
[C---:B------:R-:W-:Y:S02]  /*1fc0*/  LOP3.LUT R12, R8.reuse, 0xc, RZ, 0xfc, !PT ;  /* 0x0000000c080c7812 */ /* 0x040fe400078efcff */
[C---:B------:R-:W-:Y:S02]  /*1fd0*/  LOP3.LUT R10, R8.reuse, 0x8, RZ, 0xfc, !PT ;  /* 0x00000008080a7812 */ /* 0x040fe400078efcff */
[----:B------:R-:W-:Y:S01]  /*1fe0*/  LOP3.LUT R8, R8, 0x4, RZ, 0xfc, !PT ;  /* 0x0000000408087812 */ /* 0x000fe200078efcff */
[----:B----4-:R-:W-:Y:S01]  /*1ff0*/  IMAD R12, R12, R13, RZ ;  /* 0x0000000d0c0c7224 */ /* 0x010fe200078e02ff */
[----:B------:R-:W-:Y:S01]  /*2000*/  LOP3.LUT R17, R14, 0x10, RZ, 0xfc, !PT ;  /* 0x000000100e117812 */ /* 0x000fe200078efcff */
[----:B------:R-:W-:Y:S02]  /*2010*/  IMAD R10, R10, R11, RZ ;  /* 0x0000000b0a0a7224 */ /* 0x000fe400078e02ff */
[----:B---3--:R-:W-:Y:S01]  /*2020*/  IMAD R8, R8, R9, RZ ;  /* 0x0000000908087224 */ /* 0x008fe200078e02ff */
[----:B------:R-:W-:Y:S01]  /*2030*/  LOP3.LUT R15, R14, 0x18, RZ, 0xfc, !PT ;  /* 0x000000180e0f7812 */ /* 0x000fe200078efcff */
[----:B------:R-:W-:-:S04]  /*2040*/  IMAD.WIDE R12, R12, 0x2, R2 ;  /* 0x000000020c0c7825 */ /* 0x000fc800078e0202 */
[--C-:B------:R-:W-:Y:S01]  /*2050*/  IMAD.WIDE R8, R8, 0x2, R2.reuse ;  /* 0x0000000208087825 */ /* 0x100fe200078e0202 */
[----:B------:R1:W2:Y:S01]  /*2060*/  @!P2 LDG.E.U16 R6, desc[UR8][R12.64] ;  /* 0x000000080c06a981 */ /* 0x0002a2000c1e1500 */
[----:B------:R-:W-:Y:S02]  /*2070*/  ISETP.GE.AND P2, PT, R15, UR7, PT ;  /* 0x000000070f007c0c */ /* 0x000fe4000bf46270 */
[----:B------:R-:W3:Y:S01]  /*2080*/  LDC R15, c[0x0][0x3a8] ;  /* 0x0000ea00ff0f7b82 */ /* 0x000ee20000000800 */
[----:B------:R4:W2:Y:S01]  /*2090*/  @!P0 LDG.E.U16 R4, desc[UR8][R8.64] ;  /* 0x0000000808048981 */ /* 0x0008a2000c1e1500 */
[----:B------:R-:W-:Y:S01]  /*20a0*/  ISETP.GE.AND P0, PT, R17, UR7, PT ;  /* 0x0000000711007c0c */ /* 0x000fe2000bf06270 */
[----:B------:R-:W-:-:S05]  /*20b0*/  IMAD.WIDE R10, R10, 0x2, R2 ;  /* 0x000000020a0a7825 */ /* 0x000fca00078e0202 */
[----:B------:R-:W0:Y:S01]  /*20c0*/  LDC R17, c[0x0][0x3a8] ;  /* 0x0000ea00ff117b82 */ /* 0x000e220000000800 */
[C---:B------:R-:W-:Y:S01]  /*20d0*/  LOP3.LUT R16, R14.reuse, 0x14, RZ, 0xfc, !PT ;  /* 0x000000140e107812 */ /* 0x040fe200078efcff */
[----:B------:R0:W2:Y:S06]  /*20e0*/  @!P1 LDG.E.U16 R5, desc[UR8][R10.64] ;  /* 0x000000080a059981 */ /* 0x0000ac000c1e1500 */
[----:B-1----:R-:W1:Y:S01]  /*20f0*/  LDC R13, c[0x0][0x3a8] ;  /* 0x0000ea00ff0d7b82 */ /* 0x002e620000000800 */
[----:B------:R-:W-:Y:S02]  /*2100*/  LOP3.LUT R14, R14, 0x1c, RZ, 0xfc, !PT ;  /* 0x0000001c0e0e7812 */ /* 0x000fe400078efcff */
[----:B------:R-:W-:-:S02]  /*2110*/  ISETP.GE.AND P1, PT, R16, UR7, PT ;  /* 0x0000000710007c0c */ /* 0x000fc4000bf26270 */
[----:B------:R-:W-:Y:S02]  /*2120*/  ISETP.GE.AND P3, PT, R14, UR7, PT ;  /* 0x000000070e007c0c */ /* 0x000fe4000bf66270 */
[C---:B------:R-:W-:Y:S02]  /*2130*/  LOP3.LUT R18, R98.reuse, 0x1c, RZ, 0xfc, !PT ;  /* 0x0000001c62127812 */ /* 0x040fe400078efcff */
[C---:B------:R-:W-:Y:S02]  /*2140*/  LOP3.LUT R16, R98.reuse, 0x18, RZ, 0xfc, !PT ;  /* 0x0000001862107812 */ /* 0x040fe400078efcff */
[C---:B------:R-:W-:Y:S02]  /*2150*/  LOP3.LUT R14, R98.reuse, 0x14, RZ, 0xfc, !PT ;  /* 0x00000014620e7812 */ /* 0x040fe400078efcff */
[----:B------:R-:W-:Y:S01]  /*2160*/  LOP3.LUT R12, R98, 0x10, RZ, 0xfc, !PT ;  /* 0x00000010620c7812 */ /* 0x000fe200078efcff */
[----:B------:R-:W-:Y:S01]  /*2170*/  IMAD R18, R18, R19, RZ ;  /* 0x0000001312127224 */ /* 0x000fe200078e02ff */
[----:B------:R-:W-:Y:S01]  /*2180*/  PRMT R7, RZ, 0x7610, R7 ;  /* 0x00007610ff077816 */ /* 0x000fe20000000007 */
[----:B---3--:R-:W-:Y:S01]  /*2190*/  IMAD R14, R14, R15, RZ ;  /* 0x0000000f0e0e7224 */ /* 0x008fe200078e02ff */
[----:B----4-:R-:W-:Y:S01]  /*21a0*/  PRMT R8, RZ, 0x7610, R8 ;  /* 0x00007610ff087816 */ /* 0x010fe20000000008 */
[----:B0-----:R-:W-:Y:S01]  /*21b0*/  IMAD R16, R16, R17, RZ ;  /* 0x0000001110107224 */ /* 0x001fe200078e02ff */
[----:B------:R-:W-:Y:S01]  /*21c0*/  PRMT R9, RZ, 0x7610, R9 ;  /* 0x00007610ff097816 */ /* 0x000fe20000000009 */
[----:B------:R-:W-:Y:S01]  /*21d0*/  IMAD.WIDE R14, R14, 0x2, R2 ;  /* 0x000000020e0e7825 */ /* 0x000fe200078e0202 */
[----:B------:R-:W-:Y:S01]  /*21e0*/  PRMT R10, RZ, 0x7610, R10 ;  /* 0x00007610ff0a7816 */ /* 0x000fe2000000000a */
[----:B------:R-:W3:Y:S02]  /*21f0*/  LDL R98, [R1+0x4] ;  /* 0x0000040001627983 */ /* 0x000ee40000100800 */
[----:B-1----:R-:W-:-:S02]  /*2200*/  IMAD R12, R12, R13, RZ ;  /* 0x0000000d0c0c7224 */ /* 0x002fc400078e02ff */
[--C-:B------:R-:W-:Y:S01]  /*2210*/  IMAD.WIDE R16, R16, 0x2, R2.reuse ;  /* 0x0000000210107825 */ /* 0x100fe200078e0202 */
[----:B------:R-:W4:Y:S03]  /*2220*/  @!P1 LDG.E.U16 R8, desc[UR8][R14.64] ;  /* 0x000000080e089981 */ /* 0x000f26000c1e1500 */
[--C-:B------:R-:W-:Y:S01]  /*2230*/  IMAD.WIDE R12, R12, 0x2, R2.reuse ;  /* 0x000000020c0c7825 */ /* 0x100fe200078e0202 */
[----:B------:R-:W3:Y:S03]  /*2240*/  @!P2 LDG.E.U16 R9, desc[UR8][R16.64] ;  /* 0x000000081009a981 */ /* 0x000ee6000c1e1500 */
[----:B------:R-:W-:Y:S01]  /*2250*/  IMAD.WIDE R18, R18, 0x2, R2 ;  /* 0x0000000212127825 */ /* 0x000fe200078e0202 */
[----:B------:R0:W4:Y:S01]  /*2260*/  @!P0 LDG.E.U16 R7, desc[UR8][R12.64] ;  /* 0x000000080c078981 */ /* 0x000122000c1e1500 */
[----:B------:R-:W1:Y:S03]  /*2270*/  S2R R3, SR_TID.X ;  /* 0x0000000000037919 */ /* 0x000e660000002100 */
[----:B------:R1:W4:Y:S01]  /*2280*/  @!P3 LDG.E.U16 R10, desc[UR8][R18.64] ;  /* 0x00000008120ab981 */ /* 0x000322000c1e1500 */
[----:B------:R-:W-:Y:S01]  /*2290*/  BAR.SYNC.DEFER_BLOCKING 0x0 ;  /* 0x0000000000007b1d */ /* 0x000fe20000010000 */
[----:B------:R-:W-:-:S02]  /*22a0*/  LOP3.LUT R109, R109, R108, RZ, 0x3c, !PT ;  /* 0x0000006c6d6d7212 */ /* 0x000fc400078e3cff */
[----:B------:R-:W-:Y:S02]  /*22b0*/  PRMT R11, RZ, 0x7610, R11 ;  /* 0x00007610ff0b7816 */ /* 0x000fe4000000000b */
[----:B------:R-:W-:Y:S02]  /*22c0*/  LOP3.LUT R108, R109, R108, RZ, 0x3c, !PT ;  /* 0x0000006c6d6c7212 */ /* 0x000fe400078e3cff */
[----:B0-----:R-:W-:Y:S02]  /*22d0*/  PRMT R12, RZ, 0x7610, R12 ;  /* 0x00007610ff0c7816 */ /* 0x001fe4000000000c */
[----:B------:R-:W-:Y:S02]  /*22e0*/  PRMT R13, RZ, 0x7610, R13 ;  /* 0x00007610ff0d7816 */ /* 0x000fe4000000000d */
[----:B-1----:R-:W-:-:S04]  /*22f0*/  LOP3.LUT R3, R3, 0x1f, RZ, 0xc0, !PT ;  /* 0x0000001f03037812 */ /* 0x002fc800078ec0ff */
[C---:B------:R-:W-:Y:S01]  /*2300*/  ISETP.GE.AND P0, PT, R3.reuse, UR7, PT ;  /* 0x0000000703007c0c */ /* 0x040fe2000bf06270 */
[----:B------:R-:W-:Y:S01]  /*2310*/  IMAD R99, R3, R99, RZ ;  /* 0x0000006303637224 */ /* 0x000fe200078e02ff */
[----:B------:R-:W-:-:S03]  /*2320*/  LOP3.LUT R109, R109, R108, RZ, 0x3c, !PT ;  /* 0x0000006c6d6d7212 */ /* 0x000fc600078e3cff */
[----:B------:R-:W-:-:S04]  /*2330*/  IMAD.WIDE R14, R99, 0x2, R102 ;  /* 0x00000002630e7825 */ /* 0x000fc800078e0266 */
[----:B------:R-:W-:-:S04]  /*2340*/  IMAD.WIDE R16, R99, 0x2, R104 ;  /* 0x0000000263107825 */ /* 0x000fc800078e0268 */
[----:B------:R-:W-:Y:S01]  /*2350*/  IMAD.WIDE R18, R99, 0x2, R106 ;  /* 0x0000000263127825 */ /* 0x000fe200078e026a */
[----:B------:R0:W4:Y:S04]  /*2360*/  @!P0 LDG.E.U16 R11, desc[UR8][R14.64] ;  /* 0x000000080e0b8981 */ /* 0x000128000c1e1500 */
[----:B------:R1:W4:Y:S04]  /*2370*/  @!P0 LDG.E.U16 R12, desc[UR8][R16.64] ;  /* 0x00000008100c8981 */ /* 0x000328000c1e1500 */
[----:B------:R1:W4:Y:S01]  /*2380*/  @!P0 LDG.E.U16 R13, desc[UR8][R18.64] ;  /* 0x00000008120d8981 */ /* 0x000322000c1e1500 */
[----:B0-----:R-:W-:-:S02]  /*2390*/  PRMT R14, RZ, 0x7610, R14 ;  /* 0x00007610ff0e7816 */ /* 0x001fc4000000000e */
[----:B------:R-:W-:Y:S01]  /*23a0*/  PRMT R15, RZ, 0x7610, R15 ;  /* 0x00007610ff0f7816 */ /* 0x000fe2000000000f */
[----:B-1----:R-:W-:-:S04]  /*23b0*/  IMAD.WIDE R16, R99, 0x2, R108 ;  /* 0x0000000263107825 */ /* 0x002fc800078e026c */
[C---:B------:R-:W-:Y:S01]  /*23c0*/  IMAD.WIDE R18, R99.reuse, 0x2, R110 ;  /* 0x0000000263127825 */ /* 0x040fe200078e026e */
[----:B------:R0:W4:Y:S04]  /*23d0*/  @!P0 LDG.E.U16 R14, desc[UR8][R16.64] ;  /* 0x00000008100e8981 */ /* 0x000128000c1e1500 */
[----:B------:R1:W4:Y:S01]  /*23e0*/  @!P0 LDG.E.U16 R15, desc[UR8][R18.64] ;  /* 0x00000008120f8981 */ /* 0x000322000c1e1500 */
[----:B0-----:R-:W-:Y:S01]  /*23f0*/  PRMT R16, RZ, 0x7610, R16 ;  /* 0x00007610ff107816 */ /* 0x001fe20000000010 */
[----:B-1----:R-:W-:Y:S01]  /*2400*/  IMAD.WIDE R18, R99, 0x2, R112 ;  /* 0x0000000263127825 */ /* 0x002fe200078e0270 */
[----:B------:R-:W-:-:S04]  /*2410*/  PRMT R17, RZ, 0x7610, R17 ;  /* 0x00007610ff117816 */ /* 0x000fc80000000011 */
[----:B------:R0:W4:Y:S01]  /*2420*/  @!P0 LDG.E.U16 R16, desc[UR8][R18.64] ;  /* 0x0000000812108981 */ /* 0x000122000c1e1500 */
[----:B------:R-:W-:Y:S02]  /*2430*/  PRMT R84, RZ, 0x7610, R84 ;  /* 0x00007610ff547816 */ /* 0x000fe40000000054 */
[----:B------:R-:W-:Y:S01]  /*2440*/  LOP3.LUT R121, R121, R120, RZ, 0x3c, !PT ;  /* 0x0000007879797212 */ /* 0x000fe200078e3cff */
[----:B0-----:R-:W-:-:S03]  /*2450*/  IMAD.WIDE R18, R99, 0x2, R114 ;  /* 0x0000000263127825 */ /* 0x001fc600078e0272 */
[----:B------:R-:W-:Y:S02]  /*2460*/  LOP3.LUT R120, R121, R120, RZ, 0x3c, !PT ;  /* 0x0000007879787212 */ /* 0x000fe400078e3cff */
[----:B------:R0:W4:Y:S01]  /*2470*/  @!P0 LDG.E.U16 R17, desc[UR8][R18.64] ;  /* 0x0000000812118981 */ /* 0x000122000c1e1500 */
[----:B------:R-:W-:Y:S02]  /*2480*/  PRMT R85, RZ, 0x7610, R85 ;  /* 0x00007610ff557816 */ /* 0x000fe40000000055 */
[----:B------:R-:W-:Y:S01]  /*2490*/  LOP3.LUT R123, R123, R122, RZ, 0x3c, !PT ;  /* 0x0000007a7b7b7212 */ /* 0x000fe200078e3cff */
[----:B0-----:R-:W-:Y:S01]  /*24a0*/  IMAD.WIDE R18, R99, 0x2, R116 ;  /* 0x0000000263127825 */ /* 0x001fe200078e0274 */
[----:B------:R-:W-:-:S04]  /*24b0*/  LOP3.LUT R121, R121, R120, RZ, 0x3c, !PT ;  /* 0x0000007879797212 */ /* 0x000fc800078e3cff */
[----:B------:R0:W4:Y:S01]  /*24c0*/  @!P0 LDG.E.U16 R84, desc[UR8][R18.64] ;  /* 0x0000000812548981 */ /* 0x000122000c1e1500 */
[----:B------:R-:W-:Y:S02]  /*24d0*/  LOP3.LUT R122, R123, R122, RZ, 0x3c, !PT ;  /* 0x0000007a7b7a7212 */ /* 0x000fe400078e3cff */
[----:B------:R-:W-:Y:S02]  /*24e0*/  PRMT R87, RZ, 0x7610, R87 ;  /* 0x00007610ff577816 */ /* 0x000fe40000000057 */
[----:B------:R-:W-:Y:S01]  /*24f0*/  LOP3.LUT R125, R125, R124, RZ, 0x3c, !PT ;  /* 0x0000007c7d7d7212 */ /* 0x000fe200078e3cff */
[----:B0-----:R-:W-:Y:S01]  /*2500*/  IMAD.WIDE R18, R99, 0x2, R118 ;  /* 0x0000000263127825 */ /* 0x001fe200078e0276 */
[----:B------:R-:W-:-:S04]  /*2510*/  LOP3.LUT R123, R123, R122, RZ, 0x3c, !PT ;  /* 0x0000007a7b7b7212 */ /* 0x000fc800078e3cff */
[----:B------:R0:W4:Y:S01]  /*2520*/  @!P0 LDG.E.U16 R85, desc[UR8][R18.64] ;  /* 0x0000000812558981 */ /* 0x000122000c1e1500 */
[----:B------:R-:W-:Y:S02]  /*2530*/  LOP3.LUT R124, R125, R124, RZ, 0x3c, !PT ;  /* 0x0000007c7d7c7212 */ /* 0x000fe400078e3cff */
[----:B------:R-:W-:Y:S01]  /*2540*/  PRMT R88, RZ, 0x7610, R88 ;  /* 0x00007610ff587816 */ /* 0x000fe20000000058 */
[----:B0-----:R-:W-:Y:S01]  /*2550*/  IMAD.WIDE R18, R99, 0x2, R120 ;  /* 0x0000000263127825 */ /* 0x001fe200078e0278 */
[----:B------:R-:W-:-:S04]  /*2560*/  LOP3.LUT R125, R125, R124, RZ, 0x3c, !PT ;  /* 0x0000007c7d7d7212 */ /* 0x000fc800078e3cff */
[----:B------:R0:W4:Y:S01]  /*2570*/  @!P0 LDG.E.U16 R87, desc[UR8][R18.64] ;  /* 0x0000000812578981 */ /* 0x000122000c1e1500 */
[----:B------:R-:W-:Y:S01]  /*2580*/  PRMT R89, RZ, 0x7610, R89 ;  /* 0x00007610ff597816 */ /* 0x000fe20000000059 */
[----:B------:R-:W-:Y:S02]  /*2590*/  IMAD.MOV.U32 R2, RZ, RZ, R91 ;  /* 0x000000ffff027224 */ /* 0x000fe400078e005b */
[----:B0-----:R-:W-:-:S05]  /*25a0*/  IMAD.WIDE R18, R99, 0x2, R122 ;  /* 0x0000000263127825 */ /* 0x001fca00078e027a */
[----:B------:R0:W4:Y:S01]  /*25b0*/  @!P0 LDG.E.U16 R88, desc[UR8][R18.64] ;  /* 0x0000000812588981 */ /* 0x000122000c1e1500 */
[--C-:B------:R-:W-:Y:S01]  /*25c0*/  IMAD.MOV.U32 R3, RZ, RZ, R90.reuse ;  /* 0x000000ffff037224 */ /* 0x100fe200078e005a */
[----:B------:R-:W-:Y:S01]  /*25d0*/  PRMT R90, RZ, 0x7610, R90 ;  /* 0x00007610ff5a7816 */ /* 0x000fe2000000005a */
[----:B0-----:R-:W-:Y:S01]  /*25e0*/  IMAD.WIDE R18, R99, 0x2, R124 ;  /* 0x0000000263127825 */ /* 0x001fe200078e027c */
[----:B------:R0:W-:Y:S04]  /*25f0*/  STL.64 [R1+0x20], R102 ;  /* 0x0000206601007387 */ /* 0x0001e80000100a00 */
[----:B------:R1:W4:Y:S01]  /*2600*/  @!P0 LDG.E.U16 R89, desc[UR8][R18.64] ;  /* 0x0000000812598981 */ /* 0x000322000c1e1500 */
[----:B------:R-:W-:Y:S01]  /*2610*/  PRMT R91, RZ, 0x7610, R91 ;  /* 0x00007610ff5b7816 */ /* 0x000fe2000000005b */
[----:B0-----:R-:W-:-:S02]  /*2620*/  IMAD.MOV.U32 R102, RZ, RZ, R93 ;  /* 0x000000ffff667224 */ /* 0x001fc400078e005d */
[----:B-1----:R-:W-:-:S04]  /*2630*/  IMAD.WIDE R18, R99, 0x2, R2 ;  /* 0x0000000263127825 */ /* 0x002fc800078e0202 */
[----:B------:R-:W-:Y:S01]  /*2640*/  IMAD.MOV.U32 R103, RZ, RZ, R92 ;  /* 0x000000ffff677224 */ /* 0x000fe200078e005c */
[----:B------:R0:W4:Y:S04]  /*2650*/  @!P0 LDG.E.U16 R90, desc[UR8][R18.64] ;  /* 0x00000008125a8981 */ /* 0x000128000c1e1500 */
[----:B------:R1:W-:Y:S01]  /*2660*/  STL.64 [R1+0x28], R104 ;  /* 0x0000286801007387 */ /* 0x0003e20000100a00 */
[----:B0-----:R-:W-:-:S05]  /*2670*/  IMAD.WIDE R18, R99, 0x2, R102 ;  /* 0x0000000263127825 */ /* 0x001fca00078e0266 */
[----:B------:R0:W4:Y:S01]  /*2680*/  @!P0 LDG.E.U16 R91, desc[UR8][R18.64] ;  /* 0x00000008125b8981 */ /* 0x000122000c1e1500 */
[----:B-1----:R-:W-:Y:S02]  /*2690*/  IMAD.MOV.U32 R104, RZ, RZ, R95 ;  /* 0x000000ffff687224 */ /* 0x002fe400078e005f */
[----:B------:R-:W-:Y:S02]  /*26a0*/  IMAD.MOV.U32 R105, RZ, RZ, R94 ;  /* 0x000000ffff697224 */ /* 0x000fe400078e005e */
[----:B------:R-:W-:Y:S02]  /*26b0*/  IMAD.MOV.U32 R94, RZ, RZ, R97 ;  /* 0x000000ffff5e7224 */ /* 0x000fe400078e0061 */
[----:B------:R-:W-:Y:S01]  /*26c0*/  IMAD.WIDE R92, R99, 0x2, R104 ;  /* 0x00000002635c7825 */ /* 0x000fe200078e0268 */
[----:B0-----:R-:W-:-:S03]  /*26d0*/  PRMT R18, RZ, 0x7610, R18 ;  /* 0x00007610ff127816 */ /* 0x001fc60000000012 */
[----:B------:R-:W-:Y:S01]  /*26e0*/  IMAD.MOV.U32 R95, RZ, RZ, R96 ;  /* 0x000000ffff5f7224 */ /* 0x000fe200078e0060 */
[----:B------:R-:W-:Y:S02]  /*26f0*/  PRMT R19, RZ, 0x7610, R19 ;  /* 0x00007610ff137816 */ /* 0x000fe40000000013 */
[----:B------:R0:W4:Y:S02]  /*2700*/  @!P0 LDG.E.U16 R18, desc[UR8][R92.64] ;  /* 0x000000085c128981 */ /* 0x000124000c1e1500 */
[----:B0-----:R-:W-:-:S05]  /*2710*/  IMAD.WIDE R92, R99, 0x2, R94 ;  /* 0x00000002635c7825 */ /* 0x001fca00078e025e */
[----:B------:R-:W4:Y:S01]  /*2720*/  @!P0 LDG.E.U16 R19, desc[UR8][R92.64] ;  /* 0x000000085c138981 */ /* 0x000f22000c1e1500 */
[----:B------:R-:W-:-:S03]  /*2730*/  LOP3.LUT R99, R101, 0x40, RZ, 0x3c, !PT ;  /* 0x0000004065637812 */ /* 0x000fc600078e3cff */
[----:B-----5:R-:W-:Y:S04]  /*2740*/  STS.U16 [R101+UR5+0x4000], R86 ;  /* 0x0040005665007988 */ /* 0x020fe80008000405 */
[----:B--2---:R-:W-:Y:S04]  /*2750*/  STS.U16 [R101+UR5+0x4800], R5 ;  /* 0x0048000565007988 */ /* 0x004fe80008000405 */
[----:B---3--:R-:W-:Y:S04]  /*2760*/  STS.U16 [R101+UR5+0x5800], R9 ;  /* 0x0058000965007988 */ /* 0x008fe80008000405 */
[----:B----4-:R-:W-:Y:S04]  /*2770*/  STS.U16 [R101+UR5+0x5000], R7 ;  /* 0x0050000765007988 */ /* 0x010fe80008000405 */
[----:B------:R-:W-:Y:S04]  /*2780*/  STS.U16 [R99+UR5+0x4400], R4 ;  /* 0x0044000463007988 */ /* 0x000fe80008000405 */
[----:B------:R-:W-:Y:S04]  /*2790*/  STS.U16 [R99+UR5+0x4c00], R6 ;  /* 0x004c000663007988 */ /* 0x000fe80008000405 */
[----:B------:R-:W-:Y:S04]  /*27a0*/  STS.U16 [R99+UR5+0x5400], R8 ;  /* 0x0054000863007988 */ /* 0x000fe80008000405 */
[----:B------:R-:W-:Y:S04]  /*27b0*/  STS.U16 [R99+UR5+0x5c00], R10 ;  /* 0x005c000a63007988 */ /* 0x000fe80008000405 */
[----:B------:R-:W-:Y:S04]  /*27c0*/  STS.U16 [R0+UR5], R11 ;  /* 0x0000000b00007988 */ /* 0x000fe80008000405 */
[----:B------:R-:W-:Y:S04]  /*27d0*/  STS.U16 [R0+UR5+0x400], R12 ;  /* 0x0004000c00007988 */ /* 0x000fe80008000405 */
        /* <DEDUP_REMOVED lines=13> */
[----:B------:R-:W-:Y:S01]  /*28b0*/  STS.U16 [R0+UR5+0x3c00], R19 ;  /* 0x003c001300007988 */ /* 0x000fe20008000405 */
[----:B------:R-:W-:Y:S06]  /*28c0*/  BAR.SYNC.DEFER_BLOCKING 0x0 ;  /* 0x0000000000007b1d */ /* 0x000fec0000010000 */
[----:B------:R-:W-:Y:S04]  /*28d0*/  LDSM.16.MT88.4 R88, [R100+UR5+0x4000] ;  /* 0x004000056458783b */ /* 0x000fe80008004200 */
[----:B------:R-:W0:Y:S04]  /*28e0*/  LDSM.16.M88.4 R8, [R98] ;  /* 0x000000006208783b */ /* 0x000e280000000200 */
[----:B------:R-:W1:Y:S04]  /*28f0*/  LDSM.16.M88.4 R12, [R98+0x1000] ;  /* 0x00100000620c783b */ /* 0x000e680000000200 */
[----:B------:R-:W2:Y:S04]  /*2900*/  LDSM.16.M88.4 R16, [R98+0x2000] ;  /* 0x002000006210783b */ /* 0x000ea80000000200 */
[----:B------:R-:W3:Y:S04]  /*2910*/  LDSM.16.M88.4 R4, [R98+0x3000] ;  /* 0x003000006204783b */ /* 0x000ee80000000200 */
[----:B------:R-:W4:Y:S01]  /*2920*/  LDSM.16.MT88.4 R84, [R100+UR5+0x4080] ;  /* 0x004080056454783b */ /* 0x000f220008004200 */
[C---:B------:R-:W-:Y:S01]  /*2930*/  LOP3.LUT R92, R100.reuse, 0x40, RZ, 0x3c, !PT ;  /* 0x00000040645c7812 */ /* 0x040fe200078e3cff */
[C---:B0-----:R-:W-:Y:S08]  /*2940*/  HMMA.16816.F32 R40, R88.reuse, R8, R40 ;  /* 0x000000085828723c */ /* 0x041ff00000001828 */
[C---:B-1----:R-:W-:Y:S08]  /*2950*/  HMMA.16816.F32 R36, R88.reuse, R12, R36 ;  /* 0x0000000c5824723c */ /* 0x042ff00000001824 */
[C---:B--2---:R-:W-:Y:S08]  /*2960*/  HMMA.16816.F32 R80, R88.reuse, R16, R80 ;  /* 0x000000105850723c */ /* 0x044ff00000001850 */
[----:B---3--:R-:W-:Y:S01]  /*2970*/  HMMA.16816.F32 R56, R88, R4, R56 ;  /* 0x000000045838723c */ /* 0x008fe20000001838 */
[----:B------:R-:W0:Y:S07]  /*2980*/  LDSM.16.MT88.4 R88, [R92+UR5+0x4000] ;  /* 0x004000055c58783b */ /* 0x000e2e0008004200 */
[C---:B----4-:R-:W-:Y:S08]  /*2990*/  HMMA.16816.F32 R60, R84.reuse, R8, R60 ;  /* 0x00000008543c723c */ /* 0x050ff0000000183c */
[C---:B------:R-:W-:Y:S08]  /*29a0*/  HMMA.16816.F32 R68, R84.reuse, R12, R68 ;  /* 0x0000000c5444723c */ /* 0x040ff00000001844 */
[C---:B------:R-:W-:Y:S08]  /*29b0*/  HMMA.16816.F32 R72, R84.reuse, R16, R72 ;  /* 0x000000105448723c */ /* 0x040ff00000001848 */
[----:B------:R-:W-:Y:S01]  /*29c0*/  HMMA.16816.F32 R76, R84, R4, R76 ;  /* 0x00000004544c723c */ /* 0x000fe2000000184c */
[----:B------:R-:W1:Y:S07]  /*29d0*/  LDSM.16.MT88.4 R84, [R92+UR5+0x4080] ;  /* 0x004080055c54783b */ /* 0x000e6e0008004200 */
[C---:B0-----:R-:W-:Y:S08]  /*29e0*/  HMMA.16816.F32 R28, R88.reuse, R12, R28 ;  /* 0x0000000c581c723c */ /* 0x041ff0000000181c */
[C---:B------:R-:W-:Y:S01]  /*29f0*/  HMMA.16816.F32 R96, R88.reuse, R8, R32 ;  /* 0x000000085860723c */ /* 0x040fe20000001820 */
[----:B------:R-:W0:Y:S07]  /*2a00*/  LDSM.16.MT88.4 R32, [R100+UR5+0x5080] ;  /* 0x005080056420783b */ /* 0x000e2e0008004200 */
[C---:B------:R-:W-:Y:S08]  /*2a10*/  HMMA.16816.F32 R24, R88.reuse, R16, R24 ;  /* 0x000000105818723c */ /* 0x040ff00000001818 */
[----:B------:R-:W-:Y:S08]  /*2a20*/  HMMA.16816.F32 R88, R88, R4, R20 ;  /* 0x000000045858723c */ /* 0x000ff00000001814 */
[----:B-1----:R-:W-:Y:S01]  /*2a30*/  HMMA.16816.F32 R48, R84, R12, R48 ;  /* 0x0000000c5430723c */ /* 0x002fe20000001830 */
[----:B------:R-:W-:-:S05]  /*2a40*/  LOP3.LUT R13, R100, 0x40, RZ, 0x3c, !PT ;  /* 0x00000040640d7812 */ /* 0x000fca00078e3cff */
[----:B------:R-:W1:Y:S02]  /*2a50*/  LDSM.16.MT88.4 R20, [R13+UR5+0x5000] ;  /* 0x005000050d14783b */ /* 0x000e640008004200 */
[C---:B------:R-:W-:Y:S01]  /*2a60*/  HMMA.16816.F32 R64, R84.reuse, R16, R64 ;  /* 0x000000105440723c */ /* 0x040fe20000001840 */
[----:B------:R-:W2:Y:S07]  /*2a70*/  LDC R17, c[0x0][0x3ac] ;  /* 0x0000eb00ff117b82 */ /* 0x000eae0000000800 */
[----:B------:R-:W-:Y:S01]  /*2a80*/  HMMA.16816.F32 R44, R84, R8, R44 ;  /* 0x00000008542c723c */ /* 0x000fe2000000182c */
[----:B------:R-:W-:Y:S01]  /*2a90*/  IMAD.MOV.U32 R8, RZ, RZ, R94 ;  /* 0x000000ffff087224 */ /* 0x000fe200078e005e */
[----:B------:R-:W3:Y:S01]  /*2aa0*/  LDC R16, c[0x0][0x3a8] ;  /* 0x0000ea00ff107b82 */ /* 0x000ee20000000800 */
[----:B------:R-:W-:-:S02]  /*2ab0*/  IMAD.MOV.U32 R9, RZ, RZ, R95 ;  /* 0x000000ffff097224 */ /* 0x000fc400078e005f */
[----:B------:R-:W-:Y:S03]  /*2ac0*/  LDSM.16.MT88.4 R92, [R100+UR5+0x5000] ;  /* 0x00500005645c783b */ /* 0x000fe60008004200 */
[----:B------:R-:W-:Y:S01]  /*2ad0*/  HMMA.16816.F32 R52, R84, R4, R52 ;  /* 0x000000045434723c */ /* 0x000fe20000001834 */
[----:B------:R4:W5:Y:S01]  /*2ae0*/  LDSM.16.MT88.4 R84, [R13+UR5+0x5080] ;  /* 0x005080050d54783b */ /* 0x0009620008004200 */
[----:B--2---:R-:W-:-:S06]  /*2af0*/  IMAD.SHL.U32 R17, R17, 0x20, RZ ;  /* 0x0000002011117824 */ /* 0x004fcc00078e00ff */
[----:B0-----:R-:W-:Y:S01]  /*2b00*/  HMMA.16816.F32 R60, R32, R10, R60 ;  /* 0x0000000a203c723c */ /* 0x001fe2000000183c */
[----:B------:R-:W-:-:S04]  /*2b10*/  IMAD.WIDE R4, R17, 0x2, R8 ;  /* 0x0000000211047825 */ /* 0x000fc800078e0208 */
[----:B----4-:R-:W-:-:S03]  /*2b20*/  IMAD.WIDE R12, R17, 0x2, R104 ;  /* 0x00000002110c7825 */ /* 0x010fc600078e0268 */
[----:B------:R-:W-:Y:S01]  /*2b30*/  HMMA.16816.F32 R68, R32, R14, R68 ;  /* 0x0000000e2044723c */ /* 0x000fe20000001844 */
[----:B------:R-:W2:Y:S01]  /*2b40*/  LDL.LU.64 R104, [R1+0x28] ;  /* 0x0000280001687983 */ /* 0x000ea20000300a00 */
[----:B------:R-:W-:-:S03]  /*2b50*/  IMAD.WIDE R8, R17, 0x2, R102 ;  /* 0x0000000211087825 */ /* 0x000fc600078e0266 */
[----:B------:R-:W4:Y:S03]  /*2b60*/  LDL.LU.64 R102, [R1+0x20] ;  /* 0x0000200001667983 */ /* 0x000f260000300a00 */
[C---:B------:R-:W-:Y:S08]  /*2b70*/  HMMA.16816.F32 R72, R32.reuse, R18, R72 ;  /* 0x000000122048723c */ /* 0x040ff00000001848 */
[----:B------:R-:W-:Y:S08]  /*2b80*/  HMMA.16816.F32 R76, R32, R6, R76 ;  /* 0x00000006204c723c */ /* 0x000ff0000000184c */
[----:B-1----:R-:W-:Y:S01]  /*2b90*/  HMMA.16816.F32 R32, R20, R10, R96 ;  /* 0x0000000a1420723c */ /* 0x002fe20000001860 */
[----:B------:R-:W-:-:S02]  /*2ba0*/  IMAD.MOV.U32 R97, RZ, RZ, R4 ;  /* 0x000000ffff617224 */ /* 0x000fc400078e0004 */
[----:B------:R-:W-:Y:S02]  /*2bb0*/  IMAD.MOV.U32 R96, RZ, RZ, R5 ;  /* 0x000000ffff607224 */ /* 0x000fe400078e0005 */
[----:B------:R-:W-:Y:S02]  /*2bc0*/  IMAD.WIDE R4, R17, 0x2, R2 ;  /* 0x0000000211047825 */ /* 0x000fe400078e0202 */
[----:B------:R-:W4:Y:S01]  /*2bd0*/  LDL.LU.64 R2, [R1+0x18] ;  /* 0x0000180001027983 */ /* 0x000f220000300a00 */
[----:B-----5:R-:W-:Y:S01]  /*2be0*/  HMMA.16816.F32 R48, R84, R14, R48 ;  /* 0x0000000e5430723c */ /* 0x020fe20000001830 */
[----:B------:R-:W-:-:S07]  /*2bf0*/  UIADD3 UR6, UPT, UPT, UR6, -0x1, URZ ;  /* 0xffffffff06067890 */ /* 0x000fce000fffe0ff */
[----:B------:R-:W-:Y:S01]  /*2c00*/  HMMA.16816.F32 R64, R84, R18, R64 ;  /* 0x000000125440723c */ /* 0x000fe20000001840 */
[----:B------:R-:W-:-:S07]  /*2c10*/  UISETP.NE.U32.AND UP0, UPT, UR6, URZ, UPT ;  /* 0x000000ff0600728c */ /* 0x000fce000bf05070 */
[----:B------:R-:W-:Y:S08]  /*2c20*/  HMMA.16816.F32 R52, R84, R6, R52 ;  /* 0x000000065434723c */ /* 0x000ff00000001834 */
[C---:B------:R-:W-:Y:S08]  /*2c30*/  HMMA.16816.F32 R28, R20.reuse, R14, R28 ;  /* 0x0000000e141c723c */ /* 0x040ff0000000181c */
[----:B------:R-:W-:Y:S01]  /*2c40*/  HMMA.16816.F32 R24, R20, R18, R24 ;  /* 0x000000121418723c */ /* 0x000fe20000001818 */
[----:B---3--:R-:W-:-:S07]  /*2c50*/  IMAD.SHL.U32 R16, R16, 0x20, RZ ;  /* 0x0000002010107824 */ /* 0x008fce00078e00ff */
[----:B------:R-:W-:Y:S01]  /*2c60*/  HMMA.16816.F32 R20, R20, R6, R88 ;  /* 0x000000061414723c */ /* 0x000fe20000001858 */
[----:B------:R-:W-:Y:S02]  /*2c70*/  IMAD.MOV.U32 R91, RZ, RZ, R4 ;  /* 0x000000ffff5b7224 */ /* 0x000fe400078e0004 */
[----:B------:R-:W-:Y:S02]  /*2c80*/  IMAD.MOV.U32 R90, RZ, RZ, R5 ;  /* 0x000000ffff5a7224 */ /* 0x000fe400078e0005 */
[----:B------:R-:W-:-:S03]  /*2c90*/  IMAD.WIDE R4, R17, 0x2, R122 ;  /* 0x0000000211047825 */ /* 0x000fc600078e027a */
[----:B------:R-:W-:Y:S01]  /*2ca0*/  HMMA.16816.F32 R40, R92, R10, R40 ;  /* 0x0000000a5c28723c */ /* 0x000fe20000001828 */
[----:B------:R-:W-:Y:S02]  /*2cb0*/  IMAD.MOV.U32 R123, RZ, RZ, R4 ;  /* 0x000000ffff7b7224 */ /* 0x000fe400078e0004 */
[----:B------:R-:W-:Y:S02]  /*2cc0*/  IMAD.MOV.U32 R122, RZ, RZ, R5 ;  /* 0x000000ffff7a7224 */ /* 0x000fe400078e0005 */
[----:B------:R-:W-:-:S03]  /*2cd0*/  IMAD.WIDE R4, R17, 0x2, R108 ;  /* 0x0000000211047825 */ /* 0x000fc600078e026c */
[----:B------:R-:W-:Y:S01]  /*2ce0*/  HMMA.16816.F32 R36, R92, R14, R36 ;  /* 0x0000000e5c24723c */ /* 0x000fe20000001824 */
[----:B------:R-:W-:-:S07]  /*2cf0*/  IMAD.WIDE R118, R17, 0x2, R118 ;  /* 0x0000000211767825 */ /* 0x000fce00078e0276 */
[----:B------:R-:W-:Y:S01]  /*2d00*/  HMMA.16816.F32 R80, R92, R18, R80 ;  /* 0x000000125c50723c */ /* 0x000fe20000001850 */
[----:B------:R-:W-:-:S07]  /*2d10*/  IMAD.WIDE R116, R17, 0x2, R116 ;  /* 0x0000000211747825 */ /* 0x000fce00078e0274 */
[----:B------:R-:W-:Y:S01]  /*2d20*/  HMMA.16816.F32 R56, R92, R6, R56 ;  /* 0x000000065c38723c */ /* 0x000fe20000001838 */
[----:B------:R-:W-:Y:S02]  /*2d30*/  IMAD.MOV.U32 R93, RZ, RZ, R8 ;  /* 0x000000ffff5d7224 */ /* 0x000fe400078e0008 */
[----:B------:R-:W-:Y:S02]  /*2d40*/  IMAD.MOV.U32 R92, RZ, RZ, R9 ;  /* 0x000000ffff5c7224 */ /* 0x000fe400078e0009 */
[----:B------:R-:W-:-:S03]  /*2d50*/  IMAD.WIDE R8, R17, 0x2, R124 ;  /* 0x0000000211087825 */ /* 0x000fc600078e027c */
[----:B------:R-:W-:Y:S01]  /*2d60*/  HMMA.16816.F32 R44, R84, R10, R44 ;  /* 0x0000000a542c723c */ /* 0x000fe2000000182c */
[----:B------:R-:W-:Y:S01]  /*2d70*/  IMAD.WIDE R10, R17, 0x2, R120 ;  /* 0x00000002110a7825 */ /* 0x000fe200078e0278 */
[----:B------:R-:W-:-:S03]  /*2d80*/  UIADD3 UR7, UPT, UPT, UR7, -0x20, URZ ;  /* 0xffffffe007077890 */ /* 0x000fc6000fffe0ff */
[----:B------:R-:W-:Y:S02]  /*2d90*/  IMAD.MOV.U32 R95, RZ, RZ, R12 ;  /* 0x000000ffff5f7224 */ /* 0x000fe400078e000c */
[----:B------:R-:W-:Y:S02]  /*2da0*/  IMAD.MOV.U32 R94, RZ, RZ, R13 ;  /* 0x000000ffff5e7224 */ /* 0x000fe400078e000d */
[----:B------:R-:W-:Y:S02]  /*2db0*/  IMAD.MOV.U32 R125, RZ, RZ, R8 ;  /* 0x000000ffff7d7224 */ /* 0x000fe400078e0008 */
[----:B------:R-:W-:Y:S02]  /*2dc0*/  IMAD.MOV.U32 R124, RZ, RZ, R9 ;  /* 0x000000ffff7c7224 */ /* 0x000fe400078e0009 */
[----:B------:R-:W-:Y:S02]  /*2dd0*/  IMAD.MOV.U32 R121, RZ, RZ, R10 ;  /* 0x000000ffff797224 */ /* 0x000fe400078e000a */
[----:B------:R-:W-:-:S02]  /*2de0*/  IMAD.MOV.U32 R120, RZ, RZ, R11 ;  /* 0x000000ffff787224 */ /* 0x000fc400078e000b */
[----:B------:R-:W-:-:S04]  /*2df0*/  IMAD.WIDE R114, R17, 0x2, R114 ;  /* 0x0000000211727825 */ /* 0x000fc800078e0272 */
[----:B------:R-:W-:-:S04]  /*2e00*/  IMAD.WIDE R112, R17, 0x2, R112 ;  /* 0x0000000211707825 */ /* 0x000fc800078e0270 */
[----:B------:R-:W-:-:S04]  /*2e10*/  IMAD.WIDE R110, R17, 0x2, R110 ;  /* 0x00000002116e7825 */ /* 0x000fc800078e026e */
[----:B------:R-:W-:-:S04]  /*2e20*/  IMAD.WIDE R106, R17, 0x2, R106 ;  /* 0x00000002116a7825 */ /* 0x000fc800078e026a */
[----:B------:R-:W-:Y:S02]  /*2e30*/  IMAD.MOV.U32 R109, RZ, RZ, R4 ;  /* 0x000000ffff6d7224 */ /* 0x000fe400078e0004 */
[----:B------:R-:W-:Y:S02]  /*2e40*/  IMAD.MOV.U32 R108, RZ, RZ, R5 ;  /* 0x000000ffff6c7224 */ /* 0x000fe400078e0005 */
[----:B--2---:R-:W-:-:S04]  /*2e50*/  IMAD.WIDE R104, R17, 0x2, R104 ;  /* 0x0000000211687825 */ /* 0x004fc800078e0268 */
[----:B----4-:R-:W-:-:S04]  /*2e60*/  IMAD.WIDE R102, R17, 0x2, R102 ;  /* 0x0000000211667825 */ /* 0x010fc800078e0266 */
[----:B------:R-:W-:Y:S01]  /*2e70*/  IMAD.WIDE R2, R16, 0x2, R2 ;  /* 0x0000000210027825 */ /* 0x000fe200078e0202 */
[----:B------:R-:W-:Y:S06]  /*2e80*/  BRA.U UP0, `(.L_x_2) ;  /* 0xffffffed00bc7547 */ /* 0x000fec000b83ffff */
[----:B------:R-:W-:Y:S02]  /*2e90*/  F2FP.F16.F32.PACK_AB R2, R51, R47 ;  /* 0x0000002f3302723e */ /* 0x000fe400000000ff */
[----:B------:R-:W-:Y:S02]  /*2ea0*/  F2FP.F16.F32.PACK_AB R4, R71, R63 ;  /* 0x0000003f4704723e */ /* 0x000fe400000000ff */
[----:B------:R-:W-:Y:S02]  /*2eb0*/  F2FP.F16.F32.PACK_AB R6, R31, R35 ;  /* 0x000000231f06723e */ /* 0x000fe400000000ff */
[----:B------:R-:W-:Y:S02]  /*2ec0*/  F2FP.F16.F32.PACK_AB R8, R39, R43 ;  /* 0x0000002b2708723e */ /* 0x000fe400000000ff */
[----:B------:R-:W-:Y:S02]  /*2ed0*/  F2FP.F16.F32.PACK_AB R10, R49, R45 ;  /* 0x0000002d310a723e */ /* 0x000fe400000000ff */
[----:B------:R-:W-:-:S02]  /*2ee0*/  F2FP.F16.F32.PACK_AB R12, R69, R61 ;  /* 0x0000003d450c723e */ /* 0x000fc400000000ff */
        /* <DEDUP_REMOVED lines=25> */
[----:B------:R-:W-:-:S07]  /*3080*/  F2FP.F16.F32.PACK_AB R36, R36, R40 ;  /* 0x000000282424723e */ /* 0x000fce00000000ff */
.L_x_1:
[----:B------:R-:W2:Y:S01]  /*3090*/  LDL.LU R18, [R1+0x10] ;  /* 0x0000100001127983 */ /* 0x000ea20000300800 */
[----:B-1----:R-:W0:Y:S01]  /*30a0*/  S2R R20, SR_TID.X ;  /* 0x0000000000147919 */ /* 0x002e220000002100 */
[----:B------:R-:W1:Y:S01]  /*30b0*/  S2UR UR5, SR_CgaCtaId ;  /* 0x00000000000579c3 */ /* 0x000e620000008800 */
[----:B------:R-:W-:Y:S01]  /*30c0*/  UMOV UR4, 0x400 ;  /* 0x0000040000047882 */ /* 0x000fe20000000000 */
[----:B------:R-:W3:Y:S01]  /*30d0*/  LDCU.64 UR10, c[0x0][0x398] ;  /* 0x00007300ff0a77ac */ /* 0x000ee20008000a00 */
[----:B------:R-:W4:Y:S01]  /*30e0*/  LDL.LU R21, [R1+0xc] ;  /* 0x00000c0001157983 */ /* 0x000f220000300800 */
[----:B------:R-:W5:Y:S03]  /*30f0*/  LDCU.64 UR6, c[0x0][0x390] ;  /* 0x00007200ff0677ac */ /* 0x000f660008000a00 */
[----:B------:R-:W3:Y:S04]  /*3100*/  LDL.LU R26, [R1+0x8] ;  /* 0x00000800011a7983 */ /* 0x000ee80000300800 */
[----:B------:R-:W3:Y:S01]  /*3110*/  LDL.LU R25, [R1] ;  /* 0x0000000001197983 */ /* 0x000ee20000300800 */
[----:B0-----:R-:W-:-:S02]  /*3120*/  IMAD.SHL.U32 R0, R20, 0x40, RZ ;  /* 0x0000004014007824 */ /* 0x001fc400078e00ff */
[----:B------:R-:W-:-:S03]  /*3130*/  IMAD.SHL.U32 R19, R20, 0x4, RZ ;  /* 0x0000000414137824 */ /* 0x000fc600078e00ff */
[----:B------:R-:W-:-:S04]  /*3140*/  LOP3.LUT R0, R0, 0x3840, RZ, 0xc0, !PT ;  /* 0x0000384000007812 */ /* 0x000fc800078ec0ff */
[----:B------:R-:W-:Y:S02]  /*3150*/  LOP3.LUT R19, R0, 0x38, R19, 0xf8, !PT ;  /* 0x0000003800137812 */ /* 0x000fe400078ef813 */
[--C-:B------:R-:W-:Y:S02]  /*3160*/  SHF.R.S32.HI R0, RZ, 0x4, R20.reuse ;  /* 0x00000004ff007819 */ /* 0x100fe40000011414 */
[----:B------:R-:W-:Y:S02]  /*3170*/  SHF.R.S32.HI R24, RZ, 0x3, R20 ;  /* 0x00000003ff187819 */ /* 0x000fe40000011414 */
[----:B------:R-:W-:Y:S01]  /*3180*/  SGXT R0, R0, 0x1 ;  /* 0x000000010000781a */ /* 0x000fe20000000200 */
[----:B-1----:R-:W-:Y:S01]  /*3190*/  ULEA UR4, UR5, UR4, 0x18 ;  /* 0x0000000405047291 */ /* 0x002fe2000f8ec0ff */
[----:B------:R-:W0:Y:S02]  /*31a0*/  LDCU UR5, c[0x0][0x3b4] ;  /* 0x00007680ff0577ac */ /* 0x000e240008000800 */
[----:B------:R-:W-:Y:S01]  /*31b0*/  LOP3.LUT R19, R19, 0x4040, R0, 0x78, !PT ;  /* 0x0000404013137812 */ /* 0x000fe200078e7800 */
[----:B------:R-:W-:Y:S01]  /*31c0*/  BAR.SYNC.DEFER_BLOCKING 0x0 ;  /* 0x0000000000007b1d */ /* 0x000fe20000010000 */
[----:B--2---:R-:W-:-:S04]  /*31d0*/  LOP3.LUT R18, R18, 0x30, RZ, 0xc0, !PT ;  /* 0x0000003012127812 */ /* 0x004fc800078ec0ff */
[----:B----4-:R-:W-:Y:S02]  /*31e0*/  LOP3.LUT R22, R18, 0x780, R21, 0xf8, !PT ;  /* 0x0000078012167812 */ /* 0x010fe400078ef815 */
[----:B------:R-:W-:Y:S02]  /*31f0*/  SHF.R.S32.HI R21, RZ, 0x2, R20 ;  /* 0x00000002ff157819 */ /* 0x000fe40000011414 */
[----:B------:R-:W-:Y:S02]  /*3200*/  LOP3.LUT R18, R20, 0x100, RZ, 0xc0, !PT ;  /* 0x0000010014127812 */ /* 0x000fe400078ec0ff */
[----:B------:R-:W-:Y:S02]  /*3210*/  SGXT R20, R21, 0x1 ;  /* 0x000000011514781a */ /* 0x000fe40000000200 */
[----:B------:R-:W-:Y:S02]  /*3220*/  SHF.R.U32.HI R23, RZ, 0x2, R18 ;  /* 0x00000002ff177819 */ /* 0x000fe40000011612 */
[----:B------:R-:W-:-:S02]  /*3230*/  SGXT R21, R24, 0x1 ;  /* 0x000000011815781a */ /* 0x000fc40000000200 */
[----:B------:R-:W-:Y:S02]  /*3240*/  LOP3.LUT R20, R23, 0x4040, R20, 0x78, !PT ;  /* 0x0000404017147812 */ /* 0x000fe400078e7814 */
[----:B------:R-:W-:Y:S02]  /*3250*/  LOP3.LUT R21, R22, 0x8008, R21, 0xf8, !PT ;  /* 0x0000800816157812 */ /* 0x000fe400078ef815 */
[----:B------:R-:W-:Y:S02]  /*3260*/  LEA.HI R19, R18, R19, RZ, 0x1f ;  /* 0x0000001312137211 */ /* 0x000fe400078ff8ff */
[----:B------:R-:W-:Y:S02]  /*3270*/  LOP3.LUT R30, R21, R20, RZ, 0xfc, !PT ;  /* 0x00000014151e7212 */ /* 0x000fe400078efcff */
[----:B------:R-:W-:Y:S01]  /*3280*/  LOP3.LUT R20, R19, 0x8, RZ, 0x3c, !PT ;  /* 0x0000000813147812 */ /* 0x000fe200078e3cff */
[----:B------:R1:W-:Y:S04]  /*3290*/  STS.64 [R19+UR4], R36 ;  /* 0x0000002413007988 */ /* 0x0003e80008000a04 */
[----:B------:R-:W-:Y:S04]  /*32a0*/  STS.64 [R19+UR4+0x400], R16 ;  /* 0x0004001013007988 */ /* 0x000fe80008000a04 */
[----:B------:R-:W-:Y:S04]  /*32b0*/  STS.64 [R19+UR4+0x100], R28 ;  /* 0x0001001c13007988 */ /* 0x000fe80008000a04 */
[----:B------:R-:W-:Y:S01]  /*32c0*/  STS.64 [R19+UR4+0x500], R14 ;  /* 0x0005000e13007988 */ /* 0x000fe20008000a04 */
[C---:B---3--:R-:W-:Y:S01]  /*32d0*/  ISETP.GE.AND P0, PT, R26.reuse, UR10, PT ;  /* 0x0000000a1a007c0c */ /* 0x048fe2000bf06270 */
[----:B0-----:R-:W-:Y:S01]  /*32e0*/  IMAD R18, R26, UR5, RZ ;  /* 0x000000051a127c24 */ /* 0x001fe2000f8e02ff */
[----:B-1----:R-:W0:Y:S01]  /*32f0*/  LDC R36, c[0x0][0x3b8] ;  /* 0x0000ee00ff247b82 */ /* 0x002e220000000800 */
[----:B------:R-:W-:Y:S04]  /*3300*/  STS.64 [R19+UR4+0x200], R60 ;  /* 0x0002003c13007988 */ /* 0x000fe80008000a04 */
[----:B------:R1:W-:Y:S04]  /*3310*/  STS.64 [R19+UR4+0x600], R12 ;  /* 0x0006000c13007988 */ /* 0x0003e80008000a04 */
[----:B------:R-:W-:Y:S04]  /*3320*/  STS.64 [R19+UR4+0x300], R44 ;  /* 0x0003002c13007988 */ /* 0x000fe80008000a04 */
[----:B------:R-:W-:Y:S04]  /*3330*/  STS.64 [R19+UR4+0x700], R10 ;  /* 0x0007000a13007988 */ /* 0x000fe80008000a04 */
[----:B------:R2:W-:Y:S04]  /*3340*/  STS.64 [R20+UR4+0x8000], R38 ;  /* 0x0080002614007988 */ /* 0x0005e80008000a04 */
[----:B------:R-:W-:Y:S04]  /*3350*/  STS.64 [R20+UR4+0x8400], R8 ;  /* 0x0084000814007988 */ /* 0x000fe80008000a04 */
[----:B------:R-:W-:Y:S04]  /*3360*/  STS.64 [R20+UR4+0x8100], R34 ;  /* 0x0081002214007988 */ /* 0x000fe80008000a04 */
[----:B------:R-:W-:Y:S04]  /*3370*/  STS.64 [R20+UR4+0x8500], R6 ;  /* 0x0085000614007988 */ /* 0x000fe80008000a04 */
[----:B------:R-:W-:Y:S04]  /*3380*/  STS.64 [R20+UR4+0x8200], R62 ;  /* 0x0082003e14007988 */ /* 0x000fe80008000a04 */
[----:B------:R-:W-:Y:S04]  /*3390*/  STS.64 [R20+UR4+0x8600], R4 ;  /* 0x0086000414007988 */ /* 0x000fe80008000a04 */
[----:B------:R-:W-:Y:S04]  /*33a0*/  STS.64 [R20+UR4+0x8300], R46 ;  /* 0x0083002e14007988 */ /* 0x000fe80008000a04 */
[----:B------:R-:W-:Y:S01]  /*33b0*/  STS.64 [R20+UR4+0x8700], R2 ;  /* 0x0087000214007988 */ /* 0x000fe20008000a04 */
[----:B------:R-:W-:Y:S06]  /*33c0*/  BAR.SYNC.DEFER_BLOCKING 0x0 ;  /* 0x0000000000007b1d */ /* 0x000fec0000010000 */
[----:B------:R-:W3:Y:S01]  /*33d0*/  S2R R26, SR_TID.X ;  /* 0x00000000001a7919 */ /* 0x000ee20000002100 */
[----:B------:R-:W-:Y:S01]  /*33e0*/  LOP3.LUT R59, R30, 0x8, RZ, 0x3c, !PT ;  /* 0x000000081e3b7812 */ /* 0x000fe200078e3cff */
[----:B------:R-:W4:Y:S04]  /*33f0*/  LDS.64 R4, [R30+UR4] ;  /* 0x000000041e047984 */ /* 0x000f280008000a00 */
[----:B------:R-:W4:Y:S01]  /*3400*/  LDS.64 R10, [R59+UR4] ;  /* 0x000000043b0a7984 */ /* 0x000f220008000a00 */
[----:B-----5:R-:W-:-:S03]  /*3410*/  LEA R0, P1, R18, UR6, 0x1 ;  /* 0x0000000612007c11 */ /* 0x020fc6000f8208ff */
[----:B------:R-:W5:Y:S04]  /*3420*/  LDS.64 R8, [R30+UR4+0x800] ;  /* 0x000800041e087984 */ /* 0x000f680008000a00 */
[----:B------:R-:W-:Y:S01]  /*3430*/  LDS.64 R6, [R30+UR4+0x1000] ;  /* 0x001000041e067984 */ /* 0x000fe20008000a00 */
[----:B---3--:R-:W-:-:S03]  /*3440*/  SHF.R.U32.HI R26, RZ, 0x7, R26 ;  /* 0x00000007ff1a7819 */ /* 0x008fc6000001161a */
[----:B------:R-:W3:Y:S01]  /*3450*/  LDS.64 R2, [R59+UR4+0x800] ;  /* 0x000800043b027984 */ /* 0x000ee20008000a00 */
[----:B------:R-:W-:-:S04]  /*3460*/  SGXT.U32 R26, R26, 0x2 ;  /* 0x000000021a1a781a */ /* 0x000fc80000000000 */
[----:B-1----:R-:W-:Y:S02]  /*3470*/  LOP3.LUT R13, R25, R26, RZ, 0xfc, !PT ;  /* 0x0000001a190d7212 */ /* 0x002fe400078efcff */
[----:B--2---:R-:W-:Y:S02]  /*3480*/  LEA.HI.X.SX32 R38, R18, UR7, 0x1, P1 ;  /* 0x0000000712267c11 */ /* 0x004fe400088f0eff */
[C---:B------:R-:W-:Y:S01]  /*3490*/  ISETP.LT.AND P1, PT, R13.reuse, UR11, !P0 ;  /* 0x0000000b0d007c0c */ /* 0x040fe2000c721270 */
[----:B0-----:R-:W-:Y:S01]  /*34a0*/  IMAD R61, R13, R36, RZ ;  /* 0x000000240d3d7224 */ /* 0x001fe200078e02ff */
[C-C-:B------:R-:W-:Y:S02]  /*34b0*/  LOP3.LUT R23, R25.reuse, 0x4, R26.reuse, 0xfe, !PT ;  /* 0x0000000419177812 */ /* 0x140fe400078efe1a */
[----:B------:R-:W-:Y:S02]  /*34c0*/  LOP3.LUT R12, R25, 0x20, R26, 0xfe, !PT ;  /* 0x00000020190c7812 */ /* 0x000fe400078efe1a */
[----:B------:R-:W-:-:S02]  /*34d0*/  LEA R16, P2, R61, R0, 0x1 ;  /* 0x000000003d107211 */ /* 0x000fc400078408ff */
[C---:B------:R-:W-:Y:S01]  /*34e0*/  ISETP.LT.AND P3, PT, R23.reuse, UR11, !P0 ;  /* 0x0000000b17007c0c */ /* 0x040fe2000c761270 */
[----:B------:R-:W-:Y:S01]  /*34f0*/  IMAD R23, R23, R36, RZ ;  /* 0x0000002417177224 */ /* 0x000fe200078e02ff */
[----:B------:R-:W-:Y:S02]  /*3500*/  LEA.HI.X.SX32 R17, R61, R38, 0x1, P2 ;  /* 0x000000263d117211 */ /* 0x000fe400010f0eff */
[C-C-:B------:R-:W-:Y:S02]  /*3510*/  LOP3.LUT R15, R25.reuse, 0xc, R26.reuse, 0xfe, !PT ;  /* 0x0000000c190f7812 */ /* 0x140fe400078efe1a */
[----:B------:R-:W-:Y:S02]  /*3520*/  ISETP.LT.AND P4, PT, R12, UR11, !P0 ;  /* 0x0000000b0c007c0c */ /* 0x000fe4000c781270 */
[C-C-:B------:R-:W-:Y:S01]  /*3530*/  LOP3.LUT R21, R25.reuse, 0x8, R26.reuse, 0xfe, !PT ;  /* 0x0000000819157812 */ /* 0x140fe200078efe1a */
[----:B------:R-:W0:Y:S01]  /*3540*/  LDS.64 R12, [R59+UR4+0x1000] ;  /* 0x001000043b0c7984 */ /* 0x000e220008000a00 */
[--C-:B------:R-:W-:Y:S01]  /*3550*/  LOP3.LUT R19, R25, 0x10, R26.reuse, 0xfe, !PT ;  /* 0x0000001019137812 */ /* 0x100fe200078efe1a */
[----:B------:R-:W-:Y:S01]  /*3560*/  IMAD R27, R15, R36, RZ ;  /* 0x000000240f1b7224 */ /* 0x000fe200078e02ff */
[C-C-:B------:R-:W-:Y:S01]  /*3570*/  LOP3.LUT R33, R25.reuse, 0x14, R26.reuse, 0xfe, !PT ;  /* 0x0000001419217812 */ /* 0x140fe200078efe1a */
[----:B----4-:R-:W-:Y:S01]  /*3580*/  @P1 STG.E.U16 desc[UR8][R16.64], R4 ;  /* 0x0000000410001986 */ /* 0x010fe2000c101508 */
[----:B------:R-:W-:-:S02]  /*3590*/  LOP3.LUT R29, R25, 0x18, R26, 0xfe, !PT ;  /* 0x00000018191d7812 */ /* 0x000fc400078efe1a */
[C-C-:B------:R-:W-:Y:S01]  /*35a0*/  LOP3.LUT R31, R25.reuse, 0x1c, R26.reuse, 0xfe, !PT ;  /* 0x0000001c191f7812 */ /* 0x140fe200078efe1a */
[----:B------:R-:W-:Y:S01]  /*35b0*/  LDS.64 R16, [R59+UR4+0x1800] ;  /* 0x001800043b107984 */ /* 0x000fe20008000a00 */
[C-C-:B------:R-:W-:Y:S02]  /*35c0*/  LOP3.LUT R67, R25.reuse, 0x24, R26.reuse, 0xfe, !PT ;  /* 0x0000002419437812 */ /* 0x140fe400078efe1a */
[C-C-:B------:R-:W-:Y:S02]  /*35d0*/  LOP3.LUT R64, R25.reuse, 0x28, R26.reuse, 0xfe, !PT ;  /* 0x0000002819407812 */ /* 0x140fe400078efe1a */
[C-C-:B------:R-:W-:Y:S02]  /*35e0*/  LOP3.LUT R62, R25.reuse, 0x2c, R26.reuse, 0xfe, !PT ;  /* 0x0000002c193e7812 */ /* 0x140fe400078efe1a */
[C-C-:B------:R-:W-:Y:S02]  /*35f0*/  LOP3.LUT R60, R25.reuse, 0x30, R26.reuse, 0xfe, !PT ;  /* 0x00000030193c7812 */ /* 0x140fe400078efe1a */
[----:B------:R-:W-:-:S02]  /*3600*/  LOP3.LUT R65, R25, 0x34, R26, 0xfe, !PT ;  /* 0x0000003419417812 */ /* 0x000fc400078efe1a */
[C-C-:B------:R-:W-:Y:S02]  /*3610*/  LOP3.LUT R94, R25.reuse, 0x38, R26.reuse, 0xfe, !PT ;  /* 0x00000038195e7812 */ /* 0x140fe400078efe1a */
        /* <DEDUP_REMOVED lines=48> */
[----:B------:R-:W-:Y:S01]  /*3920*/  LOP3.LUT R58, R25, 0xfc, R26, 0xfe, !PT ;  /* 0x000000fc193a7812 */ /* 0x000fe200078efe1a */
[----:B------:R-:W-:Y:S01]  /*3930*/  IMAD R25, R21, R36, RZ ;  /* 0x0000002415197224 */ /* 0x000fe200078e02ff */
[----:B------:R-:W-:Y:S02]  /*3940*/  LEA R20, P1, R23, R0, 0x1 ;  /* 0x0000000017147211 */ /* 0x000fe400078208ff */
[----:B------:R-:W-:Y:S02]  /*3950*/  ISETP.LT.AND P2, PT, R15, UR11, !P0 ;  /* 0x0000000b0f007c0c */ /* 0x000fe4000c741270 */
[----:B------:R-:W1:Y:S01]  /*3960*/  LDS.64 R14, [R30+UR4+0x1800] ;  /* 0x001800041e0e7984 */ /* 0x000e620008000a00 */
[----:B------:R-:W-:Y:S02]  /*3970*/  ISETP.LT.AND P5, PT, R21, UR11, !P0 ;  /* 0x0000000b15007c0c */ /* 0x000fe4000c7a1270 */
[----:B------:R-:W-:-:S02]  /*3980*/  LEA.HI.X.SX32 R21, R23, R38, 0x1, P1 ;  /* 0x0000002617157211 */ /* 0x000fc400008f0eff */
[C---:B------:R-:W-:Y:S01]  /*3990*/  ISETP.LT.AND P1, PT, R19.reuse, UR11, !P0 ;  /* 0x0000000b13007c0c */ /* 0x040fe2000c721270 */
[----:B------:R-:W-:Y:S01]  /*39a0*/  IMAD R19, R19, R36, RZ ;  /* 0x0000002413137224 */ /* 0x000fe200078e02ff */
[-C--:B------:R-:W-:Y:S01]  /*39b0*/  LEA R22, P6, R25, R0.reuse, 0x1 ;  /* 0x0000000019167211 */ /* 0x080fe200078c08ff */
[----:B------:R-:W-:Y:S01]  /*39c0*/  @P3 STG.E.U16 desc[UR8][R20.64], R10 ;  /* 0x0000000a14003986 */ /* 0x000fe2000c101508 */
[----:B------:R-:W-:Y:S02]  /*39d0*/  LEA R24, P3, R27, R0, 0x1 ;  /* 0x000000001b187211 */ /* 0x000fe400078608ff */
[----:B------:R-:W-:Y:S01]  /*39e0*/  LEA.HI.X.SX32 R23, R25, R38, 0x1, P6 ;  /* 0x0000002619177211 */ /* 0x000fe200030f0eff */
[----:B------:R-:W-:Y:S01]  /*39f0*/  LDS.64 R20, [R59+UR4+0x2000] ;  /* 0x002000043b147984 */ /* 0x000fe20008000a00 */
[----:B------:R-:W-:Y:S02]  /*3a00*/  LEA R26, P6, R19, R0, 0x1 ;  /* 0x00000000131a7211 */ /* 0x000fe400078c08ff */
[----:B------:R-:W-:-:S02]  /*3a10*/  LEA.HI.X.SX32 R25, R27, R38, 0x1, P3 ;  /* 0x000000261b197211 */ /* 0x000fc400018f0eff */
[----:B------:R-:W-:Y:S02]  /*3a20*/  LEA.HI.X.SX32 R27, R19, R38, 0x1, P6 ;  /* 0x00000026131b7211 */ /* 0x000fe400030f0eff */
[----:B------:R-:W2:Y:S01]  /*3a30*/  LDS.64 R18, [R30+UR4+0x2000] ;  /* 0x002000041e127984 */ /* 0x000ea20008000a00 */
[C---:B------:R-:W-:Y:S01]  /*3a40*/  ISETP.LT.AND P3, PT, R33.reuse, UR11, !P0 ;  /* 0x0000000b21007c0c */ /* 0x040fe2000c761270 */
[-C--:B------:R-:W-:Y:S02]  /*3a50*/  IMAD R33, R33, R36.reuse, RZ ;  /* 0x0000002421217224 */ /* 0x080fe400078e02ff */
[----:B-----5:R-:W-:Y:S01]  /*3a60*/  @P5 STG.E.U16 desc[UR8][R22.64], R8 ;  /* 0x0000000816005986 */ /* 0x020fe2000c101508 */
[----:B------:R-:W-:-:S03]  /*3a70*/  IMAD R63, R29, R36, RZ ;  /* 0x000000241d3f7224 */ /* 0x000fc600078e02ff */
[----:B---3--:R-:W-:Y:S01]  /*3a80*/  @P2 STG.E.U16 desc[UR8][R24.64], R2 ;  /* 0x0000000218002986 */ /* 0x008fe2000c101508 */
[----:B------:R-:W-:-:S03]  /*3a90*/  LEA R28, P2, R33, R0, 0x1 ;  /* 0x00000000211c7211 */ /* 0x000fc600078408ff */
[----:B------:R-:W-:Y:S01]  /*3aa0*/  @P1 STG.E.U16 desc[UR8][R26.64], R6 ;  /* 0x000000061a001986 */ /* 0x000fe2000c101508 */
[----:B------:R-:W-:-:S03]  /*3ab0*/  ISETP.LT.AND P1, PT, R29, UR11, !P0 ;  /* 0x0000000b1d007c0c */ /* 0x000fc6000c721270 */
[----:B------:R-:W3:Y:S01]  /*3ac0*/  LDS.64 R22, [R30+UR4+0x2800] ;  /* 0x002800041e167984 */ /* 0x000ee20008000a00 */
[----:B------:R-:W-:Y:S02]  /*3ad0*/  LEA.HI.X.SX32 R29, R33, R38, 0x1, P2 ;  /* 0x00000026211d7211 */ /* 0x000fe400010f0eff */
[C---:B------:R-:W-:Y:S01]  /*3ae0*/  ISETP.LT.AND P2, PT, R31.reuse, UR11, !P0 ;  /* 0x0000000b1f007c0c */ /* 0x040fe2000c741270 */
[----:B------:R-:W-:Y:S01]  /*3af0*/  IMAD R31, R31, R36, RZ ;  /* 0x000000241f1f7224 */ /* 0x000fe200078e02ff */
[C---:B------:R-:W-:Y:S01]  /*3b00*/  LEA R32, P6, R63.reuse, R0, 0x1 ;  /* 0x000000003f207211 */ /* 0x040fe200078c08ff */
[----:B------:R-:W4:Y:S01]  /*3b10*/  LDS.64 R26, [R59+UR4+0x2800] ;  /* 0x002800043b1a7984 */ /* 0x000f220008000a00 */
[----:B------:R-:W-:Y:S02]  /*3b20*/  IMAD R61, R36, 0x20, R61 ;  /* 0x00000020243d7824 */ /* 0x000fe400078e023d */
[----:B------:R-:W-:Y:S01]  /*3b30*/  LEA.HI.X.SX32 R33, R63, R38, 0x1, P6 ;  /* 0x000000263f217211 */ /* 0x000fe200030f0eff */
[----:B0-----:R-:W-:Y:S01]  /*3b40*/  @P3 STG.E.U16 desc[UR8][R28.64], R12 ;  /* 0x0000000c1c003986 */ /* 0x001fe2000c101508 */
[----:B------:R-:W-:-:S03]  /*3b50*/  LEA R66, P5, R31, R0, 0x1 ;  /* 0x000000001f427211 */ /* 0x000fc600078a08ff */
[----:B------:R-:W0:Y:S01]  /*3b60*/  LDS.64 R24, [R30+UR4+0x3000] ;  /* 0x003000041e187984 */ /* 0x000e220008000a00 */
[----:B------:R-:W-:-:S03]  /*3b70*/  ISETP.LT.AND P6, PT, R67, UR11, !P0 ;  /* 0x0000000b43007c0c */ /* 0x000fc6000c7c1270 */
[----:B------:R-:W5:Y:S01]  /*3b80*/  LDS.64 R28, [R59+UR4+0x3000] ;  /* 0x003000043b1c7984 */ /* 0x000f620008000a00 */
[----:B------:R-:W-:Y:S01]  /*3b90*/  LEA.HI.X.SX32 R67, R31, R38, 0x1, P5 ;  /* 0x000000261f437211 */ /* 0x000fe200028f0eff */
[----:B------:R-:W-:Y:S02]  /*3ba0*/  IMAD R95, R36, 0x4, R61 ;  /* 0x00000004245f7824 */ /* 0x000fe400078e023d */
[----:B-1----:R-:W-:Y:S01]  /*3bb0*/  @P1 STG.E.U16 desc[UR8][R32.64], R14 ;  /* 0x0000000e20001986 */ /* 0x002fe2000c101508 */
[----:B------:R-:W-:Y:S02]  /*3bc0*/  ISETP.LT.AND P1, PT, R62, UR11, !P0 ;  /* 0x0000000b3e007c0c */ /* 0x000fe4000c721270 */
[C---:B------:R-:W-:Y:S01]  /*3bd0*/  LEA R62, P5, R61.reuse, R0, 0x1 ;  /* 0x000000003d3e7211 */ /* 0x040fe200078a08ff */
[----:B------:R1:W-:Y:S01]  /*3be0*/  @P2 STG.E.U16 desc[UR8][R66.64], R16 ;  /* 0x0000001042002986 */ /* 0x0003e2000c101508 */
[----:B------:R-:W-:Y:S02]  /*3bf0*/  ISETP.LT.AND P2, PT, R60, UR11, !P0 ;  /* 0x0000000b3c007c0c */ /* 0x000fe4000c741270 */
[----:B------:R-:W-:Y:S01]  /*3c00*/  LEA.HI.X.SX32 R63, R61, R38, 0x1, P5 ;  /* 0x000000263d3f7211 */ /* 0x000fe200028f0eff */
[----:B------:R-:W-:Y:S01]  /*3c10*/  IMAD R97, R36, 0x4, R95 ;  /* 0x0000000424617824 */ /* 0x000fe200078e025f */
[----:B------:R-:W-:Y:S01]  /*3c20*/  LEA R60, P5, R95, R0, 0x1 ;  /* 0x000000005f3c7211 */ /* 0x000fe200078a08ff */
[----:B------:R-:W5:Y:S01]  /*3c30*/  LDS.64 R30, [R30+UR4+0x3800] ;  /* 0x003800041e1e7984 */ /* 0x000f620008000a00 */
[----:B------:R-:W-:-:S02]  /*3c40*/  ISETP.LT.AND P3, PT, R64, UR11, !P0 ;  /* 0x0000000b40007c0c */ /* 0x000fc4000c761270 */
[----:B------:R-:W-:Y:S01]  /*3c50*/  LEA.HI.X.SX32 R61, R95, R38, 0x1, P5 ;  /* 0x000000265f3d7211 */ /* 0x000fe200028f0eff */
[----:B------:R3:W5:Y:S01]  /*3c60*/  LDS.64 R32, [R59+UR4+0x3800] ;  /* 0x003800043b207984 */ /* 0x0007620008000a00 */
[----:B-1----:R-:W-:-:S03]  /*3c70*/  IMAD R67, R36, 0x4, R97 ;  /* 0x0000000424437824 */ /* 0x002fc600078e0261 */
[----:B--2---:R1:W-:Y:S01]  /*3c80*/  @P4 STG.E.U16 desc[UR8][R62.64], R18 ;  /* 0x000000123e004986 */ /* 0x0043e2000c101508 */
[-C--:B------:R-:W-:Y:S01]  /*3c90*/  LEA R64, P4, R97, R0.reuse, 0x1 ;  /* 0x0000000061407211 */ /* 0x080fe200078808ff */
[C---:B------:R-:W-:Y:S02]  /*3ca0*/  IMAD R95, R36.reuse, 0x4, R67 ;  /* 0x00000004245f7824 */ /* 0x040fe400078e0243 */
[----:B------:R2:W-:Y:S01]  /*3cb0*/  @P6 STG.E.U16 desc[UR8][R60.64], R20 ;  /* 0x000000143c006986 */ /* 0x0005e2000c101508 */
[----:B------:R-:W-:Y:S02]  /*3cc0*/  LEA R66, P6, R67, R0, 0x1 ;  /* 0x0000000043427211 */ /* 0x000fe400078c08ff */
[----:B------:R-:W-:Y:S01]  /*3cd0*/  ISETP.LT.AND P5, PT, R65, UR11, !P0 ;  /* 0x0000000b41007c0c */ /* 0x000fe2000c7a1270 */
[----:B---3--:R-:W-:Y:S01]  /*3ce0*/  IMAD R59, R36, 0x4, R95 ;  /* 0x00000004243b7824 */ /* 0x008fe200078e025f */
[-C--:B------:R-:W-:Y:S02]  /*3cf0*/  LEA.HI.X.SX32 R65, R97, R38.reuse, 0x1, P4 ;  /* 0x0000002661417211 */ /* 0x080fe400020f0eff */
[----:B------:R-:W-:-:S02]  /*3d00*/  LEA.HI.X.SX32 R67, R67, R38, 0x1, P6 ;  /* 0x0000002643437211 */ /* 0x000fc400030f0eff */
[----:B-1----:R-:W-:Y:S01]  /*3d10*/  LEA R62, P6, R95, R0, 0x1 ;  /* 0x000000005f3e7211 */ /* 0x002fe200078c08ff */
[----:B------:R1:W-:Y:S01]  /*3d20*/  @P3 STG.E.U16 desc[UR8][R64.64], R22 ;  /* 0x0000001640003986 */ /* 0x0003e2000c101508 */
[----:B------:R-:W-:Y:S02]  /*3d30*/  ISETP.LT.AND P3, PT, R93, UR11, !P0 ;  /* 0x0000000b5d007c0c */ /* 0x000fe4000c761270 */
[----:B------:R-:W-:Y:S01]  /*3d40*/  LEA.HI.X.SX32 R63, R95, R38, 0x1, P6 ;  /* 0x000000265f3f7211 */ /* 0x000fe200030f0eff */
[C---:B------:R-:W-:Y:S01]  /*3d50*/  IMAD R93, R36.reuse, 0x4, R59 ;  /* 0x00000004245d7824 */ /* 0x040fe200078e023b */
[C---:B--2---:R-:W-:Y:S01]  /*3d60*/  LEA R60, P6, R59.reuse, R0, 0x1 ;  /* 0x000000003b3c7211 */ /* 0x044fe200078c08ff */
[----:B----4-:R2:W-:Y:S03]  /*3d70*/  @P1 STG.E.U16 desc[UR8][R66.64], R26 ;  /* 0x0000001a42001986 */ /* 0x0105e6000c101508 */
[----:B------:R-:W-:Y:S01]  /*3d80*/  LEA.HI.X.SX32 R61, R59, R38, 0x1, P6 ;  /* 0x000000263b3d7211 */ /* 0x000fe200030f0eff */
[----:B------:R-:W-:Y:S01]  /*3d90*/  IMAD R59, R36, 0x4, R93 ;  /* 0x00000004243b7824 */ /* 0x000fe200078e025d */
[----:B-1----:R-:W-:Y:S01]  /*3da0*/  LEA R64, P6, R93, R0, 0x1 ;  /* 0x000000005d407211 */ /* 0x002fe200078c08ff */
[----:B0-----:R0:W-:Y:S01]  /*3db0*/  @P2 STG.E.U16 desc[UR8][R62.64], R24 ;  /* 0x000000183e002986 */ /* 0x0011e2000c101508 */
[----:B------:R-:W-:-:S02]  /*3dc0*/  ISETP.LT.AND P4, PT, R94, UR11, !P0 ;  /* 0x0000000b5e007c0c */ /* 0x000fc4000c781270 */
[----:B------:R-:W-:Y:S01]  /*3dd0*/  LEA.HI.X.SX32 R65, R93, R38, 0x1, P6 ;  /* 0x000000265d417211 */ /* 0x000fe200030f0eff */
[----:B-----5:R1:W-:Y:S01]  /*3de0*/  @P5 STG.E.U16 desc[UR8][R60.64], R28 ;  /* 0x0000001c3c005986 */ /* 0x0203e2000c101508 */
[----:B------:R-:W-:Y:S01]  /*3df0*/  ISETP.LT.AND P5, PT, R89, UR11, !P0 ;  /* 0x0000000b59007c0c */ /* 0x000fe2000c7a1270 */
[----:B------:R-:W-:Y:S01]  /*3e00*/  IMAD R89, R36, 0x4, R59 ;  /* 0x0000000424597824 */ /* 0x000fe200078e023b */
[C---:B--2---:R-:W-:Y:S02]  /*3e10*/  LEA R66, P6, R59.reuse, R0, 0x1 ;  /* 0x000000003b427211 */ /* 0x044fe400078c08ff */
[----:B------:R-:W-:Y:S02]  /*3e20*/  ISETP.LT.AND P1, PT, R92, UR11, !P0 ;  /* 0x0000000b5c007c0c */ /* 0x000fe4000c721270 */
[----:B------:R-:W-:Y:S01]  /*3e30*/  LEA.HI.X.SX32 R67, R59, R38, 0x1, P6 ;  /* 0x000000263b437211 */ /* 0x000fe200030f0eff */
[----:B------:R-:W-:Y:S01]  /*3e40*/  IMAD R59, R36, 0x4, R89 ;  /* 0x00000004243b7824 */ /* 0x000fe200078e0259 */
[----:B0-----:R-:W-:-:S04]  /*3e50*/  LEA R62, P6, R89, R0, 0x1 ;  /* 0x00000000593e7211 */ /* 0x001fc800078c08ff */
[----:B------:R-:W-:Y:S01]  /*3e60*/  LEA.HI.X.SX32 R63, R89, R38, 0x1, P6 ;  /* 0x00000026593f7211 */ /* 0x000fe200030f0eff */
[----:B------:R-:W-:Y:S01]  /*3e70*/  IMAD R89, R36, 0x4, R59 ;  /* 0x0000000424597824 */ /* 0x000fe200078e023b */
[C---:B-1----:R-:W-:Y:S01]  /*3e80*/  LEA R60, P6, R59.reuse, R0, 0x1 ;  /* 0x000000003b3c7211 */ /* 0x042fe200078c08ff */
[----:B------:R0:W-:Y:S01]  /*3e90*/  @P4 STG.E.U16 desc[UR8][R64.64], R30 ;  /* 0x0000001e40004986 */ /* 0x0001e2000c101508 */
[----:B------:R-:W-:Y:S02]  /*3ea0*/  PRMT R4, R4, 0x7632, R4 ;  /* 0x0000763204047816 */ /* 0x000fe40000000004 */
[----:B------:R-:W-:Y:S01]  /*3eb0*/  LEA.HI.X.SX32 R61, R59, R38, 0x1, P6 ;  /* 0x000000263b3d7211 */ /* 0x000fe200030f0eff */
[----:B------:R-:W-:Y:S01]  /*3ec0*/  IMAD R59, R36, 0x4, R89 ;  /* 0x00000004243b7824 */ /* 0x000fe200078e0259 */
[----:B------:R-:W-:Y:S01]  /*3ed0*/  ISETP.LT.AND P2, PT, R91, UR11, !P0 ;  /* 0x0000000b5b007c0c */ /* 0x000fe2000c741270 */
[----:B------:R1:W-:Y:S01]  /*3ee0*/  @P3 STG.E.U16 desc[UR8][R66.64], R32 ;  /* 0x0000002042003986 */ /* 0x0003e2000c101508 */
[----:B0-----:R-:W-:-:S03]  /*3ef0*/  LEA R64, P6, R89, R0, 0x1 ;  /* 0x0000000059407211 */ /* 0x001fc600078c08ff */
[----:B------:R0:W-:Y:S01]  /*3f00*/  @P1 STG.E.U16 desc[UR8][R62.64], R4 ;  /* 0x000000043e001986 */ /* 0x0001e2000c101508 */
[----:B------:R-:W-:Y:S01]  /*3f10*/  ISETP.LT.AND P1, PT, R87, UR11, !P0 ;  /* 0x0000000b57007c0c */ /* 0x000fe2000c721270 */
[----:B------:R-:W-:Y:S01]  /*3f20*/  IMAD R87, R36, 0x4, R59 ;  /* 0x0000000424577824 */ /* 0x000fe200078e023b */
[----:B------:R-:W-:Y:S02]  /*3f30*/  LEA.HI.X.SX32 R65, R89, R38, 0x1, P6 ;  /* 0x0000002659417211 */ /* 0x000fe400030f0eff */
[C---:B-1----:R-:W-:Y:S02]  /*3f40*/  LEA R66, P6, R59.reuse, R0, 0x1 ;  /* 0x000000003b427211 */ /* 0x042fe400078c08ff */
[----:B------:R-:W-:Y:S02]  /*3f50*/  PRMT R10, R10, 0x7632, R10 ;  /* 0x000076320a0a7816 */ /* 0x000fe4000000000a */
[----:B------:R-:W-:Y:S02]  /*3f60*/  PRMT R32, R8, 0x7632, R32 ;  /* 0x0000763208207816 */ /* 0x000fe40000000020 */
[----:B------:R-:W-:Y:S01]  /*3f70*/  LEA.HI.X.SX32 R67, R59, R38, 0x1, P6 ;  /* 0x000000263b437211 */ /* 0x000fe200030f0eff */
[----:B------:R-:W-:Y:S01]  /*3f80*/  IMAD R59, R36, 0x4, R87 ;  /* 0x00000004243b7824 */ /* 0x000fe200078e0257 */
[----:B------:R-:W-:-:S02]  /*3f90*/  ISETP.LT.AND P4, PT, R90, UR11, !P0 ;  /* 0x0000000b5a007c0c */ /* 0x000fc4000c781270 */
[C---:B0-----:R-:W-:Y:S02]  /*3fa0*/  LEA R62, P6, R87.reuse, R0, 0x1 ;  /* 0x00000000573e7211 */ /* 0x041fe400078c08ff */
[----:B------:R-:W-:Y:S01]  /*3fb0*/  ISETP.LT.AND P3, PT, R88, UR11, !P0 ;  /* 0x0000000b58007c0c */ /* 0x000fe2000c761270 */
[----:B------:R0:W-:Y:S01]  /*3fc0*/  @P2 STG.E.U16 desc[UR8][R60.64], R10 ;  /* 0x0000000a3c002986 */ /* 0x0001e2000c101508 */
[----:B------:R-:W-:-:S03]  /*3fd0*/  LEA.HI.X.SX32 R63, R87, R38, 0x1, P6 ;  /* 0x00000026573f7211 */ /* 0x000fc600030f0eff */
[----:B------:R1:W-:Y:S01]  /*3fe0*/  @P5 STG.E.U16 desc[UR8][R64.64], R32 ;  /* 0x0000002040005986 */ /* 0x0003e2000c101508 */
[----:B------:R-:W-:Y:S02]  /*3ff0*/  PRMT R2, R2, 0x7632, R2 ;  /* 0x0000763202027816 */ /* 0x000fe40000000002 */
[----:B------:R-:W-:Y:S02]  /*4000*/  PRMT R6, R6, 0x7632, R6 ;  /* 0x0000763206067816 */ /* 0x000fe40000000006 */
[----:B0-----:R-:W-:Y:S01]  /*4010*/  LEA R60, P6, R59, R0, 0x1 ;  /* 0x000000003b3c7211 */ /* 0x001fe200078c08ff */
[----:B-1----:R-:W-:-:S03]  /*4020*/  IMAD R65, R36, 0x4, R59 ;  /* 0x0000000424417824 */ /* 0x002fc600078e023b */
[----:B------:R-:W-:Y:S02]  /*4030*/  LEA.HI.X.SX32 R61, R59, R38, 0x1, P6 ;  /* 0x000000263b3d7211 */ /* 0x000fe400030f0eff */
[----:B------:R-:W-:Y:S01]  /*4040*/  ISETP.LT.AND P2, PT, R86, UR11, !P0 ;  /* 0x0000000b56007c0c */ /* 0x000fe2000c741270 */
[----:B------:R-:W-:Y:S01]  /*4050*/  IMAD R59, R36, 0x4, R65 ;  /* 0x00000004243b7824 */ /* 0x000fe200078e0241 */
[C---:B------:R-:W-:Y:S01]  /*4060*/  LEA R64, P6, R65.reuse, R0, 0x1 ;  /* 0x0000000041407211 */ /* 0x040fe200078c08ff */
[----:B------:R0:W-:Y:S03]  /*4070*/  @P4 STG.E.U16 desc[UR8][R66.64], R2 ;  /* 0x0000000242004986 */ /* 0x0001e6000c101508 */
[----:B------:R-:W-:Y:S01]  /*4080*/  LEA.HI.X.SX32 R65, R65, R38, 0x1, P6 ;  /* 0x0000002641417211 */ /* 0x000fe200030f0eff */
[----:B------:R1:W-:Y:S01]  /*4090*/  @P3 STG.E.U16 desc[UR8][R62.64], R6 ;  /* 0x000000063e003986 */ /* 0x0003e2000c101508 */
[----:B------:R-:W-:-:S02]  /*40a0*/  PRMT R30, R12, 0x7632, R30 ;  /* 0x000076320c1e7816 */ /* 0x000fc4000000001e */
[----:B------:R-:W-:Y:S02]  /*40b0*/  PRMT R32, R14, 0x7632, R32 ;  /* 0x000076320e207816 */ /* 0x000fe40000000020 */
[----:B0-----:R-:W-:Y:S01]  /*40c0*/  LEA R66, P6, R59, R0, 0x1 ;  /* 0x000000003b427211 */ /* 0x001fe200078c08ff */
[----:B-1----:R-:W-:-:S03]  /*40d0*/  IMAD R63, R36, 0x4, R59 ;  /* 0x00000004243f7824 */ /* 0x002fc600078e023b */
[----:B------:R-:W-:Y:S02]  /*40e0*/  LEA.HI.X.SX32 R67, R59, R38, 0x1, P6 ;  /* 0x000000263b437211 */ /* 0x000fe400030f0eff */
[----:B------:R-:W-:Y:S01]  /*40f0*/  ISETP.LT.AND P5, PT, R85, UR11, !P0 ;  /* 0x0000000b55007c0c */ /* 0x000fe2000c7a1270 */
[----:B------:R-:W-:Y:S01]  /*4100*/  IMAD R59, R36, 0x4, R63 ;  /* 0x00000004243b7824 */ /* 0x000fe200078e023f */
[C---:B------:R-:W-:Y:S01]  /*4110*/  LEA R62, P6, R63.reuse, R0, 0x1 ;  /* 0x000000003f3e7211 */ /* 0x040fe200078c08ff */
[----:B------:R0:W-:Y:S01]  /*4120*/  @P1 STG.E.U16 desc[UR8][R60.64], R30 ;  /* 0x0000001e3c001986 */ /* 0x0001e2000c101508 */
[----:B------:R-:W-:Y:S02]  /*4130*/  ISETP.LT.AND P4, PT, R84, UR11, !P0 ;  /* 0x0000000b54007c0c */ /* 0x000fe4000c781270 */
[----:B------:R-:W-:Y:S01]  /*4140*/  LEA.HI.X.SX32 R63, R63, R38, 0x1, P6 ;  /* 0x000000263f3f7211 */ /* 0x000fe200030f0eff */
[----:B------:R1:W-:Y:S01]  /*4150*/  @P2 STG.E.U16 desc[UR8][R64.64], R32 ;  /* 0x0000002040002986 */ /* 0x0003e2000c101508 */
[----:B------:R-:W-:Y:S01]  /*4160*/  ISETP.LT.AND P2, PT, R81, UR11, !P0 ;  /* 0x0000000b51007c0c */ /* 0x000fe2000c741270 */
[----:B------:R-:W-:Y:S01]  /*4170*/  IMAD R81, R36, 0x4, R59 ;  /* 0x0000000424517824 */ /* 0x000fe200078e023b */
[----:B------:R-:W-:-:S02]  /*4180*/  PRMT R16, R16, 0x7632, R16 ;  /* 0x0000763210107816 */ /* 0x000fc40000000010 */
[C---:B0-----:R-:W-:Y:S02]  /*4190*/  LEA R60, P6, R59.reuse, R0, 0x1 ;  /* 0x000000003b3c7211 */ /* 0x041fe400078c08ff */
[----:B------:R-:W-:Y:S02]  /*41a0*/  PRMT R18, R18, 0x7632, R18 ;  /* 0x0000763212127816 */ /* 0x000fe40000000012 */
[----:B------:R-:W-:Y:S01]  /*41b0*/  LEA.HI.X.SX32 R61, R59, R38, 0x1, P6 ;  /* 0x000000263b3d7211 */ /* 0x000fe200030f0eff */
[----:B------:R-:W-:Y:S01]  /*41c0*/  IMAD R59, R36, 0x4, R81 ;  /* 0x00000004243b7824 */ /* 0x000fe200078e0251 */
[----:B------:R-:W-:Y:S02]  /*41d0*/  ISETP.LT.AND P3, PT, R83, UR11, !P0 ;  /* 0x0000000b53007c0c */ /* 0x000fe4000c761270 */
[C---:B-1----:R-:W-:Y:S02]  /*41e0*/  LEA R64, P6, R81.reuse, R0, 0x1 ;  /* 0x0000000051407211 */ /* 0x042fe400078c08ff */
        /* <DEDUP_REMOVED lines=8> */
[----:B------:R-:W-:Y:S01]  /*4270*/  LEA.HI.X.SX32 R67, R59, R38, 0x1, P6 ;  /* 0x000000263b437211 */ /* 0x000fe200030f0eff */
[----:B------:R-:W-:Y:S01]  /*4280*/  IMAD R59, R36, 0x4, R63 ;  /* 0x00000004243b7824 */ /* 0x000fe200078e023f */
[C---:B------:R-:W-:Y:S01]  /*4290*/  LEA R62, P6, R63.reuse, R0, 0x1 ;  /* 0x000000003f3e7211 */ /* 0x040fe200078c08ff */
[----:B------:R0:W-:Y:S01]  /*42a0*/  @P3 STG.E.U16 desc[UR8][R60.64], R30 ;  /* 0x0000001e3c003986 */ /* 0x0001e2000c101508 */
[----:B------:R-:W-:Y:S02]  /*42b0*/  ISETP.LT.AND P5, PT, R80, UR11, !P0 ;  /* 0x0000000b50007c0c */ /* 0x000fe4000c7a1270 */
[----:B------:R-:W-:Y:S01]  /*42c0*/  LEA.HI.X.SX32 R63, R63, R38, 0x1, P6 ;  /* 0x000000263f3f7211 */ /* 0x000fe200030f0eff */
[----:B------:R1:W-:Y:S01]  /*42d0*/  @P1 STG.E.U16 desc[UR8][R64.64], R32 ;  /* 0x0000002040001986 */ /* 0x0003e2000c101508 */
[----:B------:R-:W-:Y:S02]  /*42e0*/  ISETP.LT.AND P4, PT, R79, UR11, !P0 ;  /* 0x0000000b4f007c0c */ /* 0x000fe4000c781270 */
[----:B------:R-:W-:-:S02]  /*42f0*/  PRMT R26, R26, 0x7632, R26 ;  /* 0x000076321a1a7816 */ /* 0x000fc4000000001a */
[----:B0-----:R-:W-:Y:S01]  /*4300*/  LEA R60, P6, R59, R0, 0x1 ;  /* 0x000000003b3c7211 */ /* 0x001fe200078c08ff */
[----:B-1----:R-:W-:-:S03]  /*4310*/  IMAD R65, R36, 0x4, R59 ;  /* 0x0000000424417824 */ /* 0x002fc600078e023b */
[----:B------:R-:W-:Y:S02]  /*4320*/  LEA.HI.X.SX32 R61, R59, R38, 0x1, P6 ;  /* 0x000000263b3d7211 */ /* 0x000fe400030f0eff */
[----:B------:R-:W-:Y:S01]  /*4330*/  ISETP.LT.AND P3, PT, R78, UR11, !P0 ;  /* 0x0000000b4e007c0c */ /* 0x000fe2000c761270 */
[C---:B------:R-:W-:Y:S01]  /*4340*/  IMAD R59, R36.reuse, 0x4, R65 ;  /* 0x00000004243b7824 */ /* 0x040fe200078e0241 */
[----:B------:R-:W-:Y:S01]  /*4350*/  LEA R64, P6, R65, R0, 0x1 ;  /* 0x0000000041407211 */ /* 0x000fe200078c08ff */
[----:B------:R0:W-:Y:S01]  /*4360*/  @P2 STG.E.U16 desc[UR8][R66.64], R26 ;  /* 0x0000001a42002986 */ /* 0x0001e2000c101508 */
[----:B------:R-:W-:Y:S01]  /*4370*/  ISETP.LT.AND P1, PT, R75, UR11, !P0 ;  /* 0x0000000b4b007c0c */ /* 0x000fe2000c721270 */
[----:B------:R-:W-:Y:S01]  /*4380*/  IMAD R75, R36, 0x4, R59 ;  /* 0x00000004244b7824 */ /* 0x000fe200078e023b */
[----:B------:R-:W-:Y:S02]  /*4390*/  PRMT R24, R24, 0x7632, R24 ;  /* 0x0000763218187816 */ /* 0x000fe40000000018 */
[----:B------:R-:W-:-:S02]  /*43a0*/  PRMT R30, R28, 0x7632, R30 ;  /* 0x000076321c1e7816 */ /* 0x000fc4000000001e */
[----:B------:R-:W-:Y:S01]  /*43b0*/  LEA.HI.X.SX32 R65, R65, R38, 0x1, P6 ;  /* 0x0000002641417211 */ /* 0x000fe200030f0eff */
[----:B------:R1:W-:Y:S01]  /*43c0*/  @P5 STG.E.U16 desc[UR8][R62.64], R24 ;  /* 0x000000183e005986 */ /* 0x0003e2000c101508 */
[----:B------:R-:W-:Y:S02]  /*43d0*/  PRMT R32, R30, 0x7632, R32 ;  /* 0x000076321e207816 */ /* 0x000fe40000000020 */
[----:B0-----:R-:W-:Y:S02]  /*43e0*/  LEA R66, P6, R59, R0, 0x1 ;  /* 0x000000003b427211 */ /* 0x001fe400078c08ff */
[----:B------:R-:W-:Y:S02]  /*43f0*/  ISETP.LT.AND P2, PT, R77, UR11, !P0 ;  /* 0x0000000b4d007c0c */ /* 0x000fe4000c741270 */
[----:B------:R-:W-:Y:S01]  /*4400*/  LEA.HI.X.SX32 R67, R59, R38, 0x1, P6 ;  /* 0x000000263b437211 */ /* 0x000fe200030f0eff */
[----:B------:R-:W-:Y:S01]  /*4410*/  IMAD R59, R36, 0x4, R75 ;  /* 0x00000004243b7824 */ /* 0x000fe200078e024b */
[----:B------:R0:W-:Y:S01]  /*4420*/  @P4 STG.E.U16 desc[UR8][R60.64], R30 ;  /* 0x0000001e3c004986 */ /* 0x0001e2000c101508 */
[----:B-1----:R-:W-:-:S03]  /*4430*/  LEA R62, P6, R75, R0, 0x1 ;  /* 0x000000004b3e7211 */ /* 0x002fc600078c08ff */
[----:B------:R1:W-:Y:S01]  /*4440*/  @P3 STG.E.U16 desc[UR8][R64.64], R32 ;  /* 0x0000002040003986 */ /* 0x0003e2000c101508 */
[----:B------:R-:W-:Y:S01]  /*4450*/  ISETP.LT.AND P3, PT, R73, UR11, !P0 ;  /* 0x0000000b49007c0c */ /* 0x000fe2000c761270 */
[----:B------:R-:W-:Y:S01]  /*4460*/  IMAD R73, R36, 0x4, R59 ;  /* 0x0000000424497824 */ /* 0x000fe200078e023b */
[----:B------:R-:W-:Y:S02]  /*4470*/  LEA.HI.X.SX32 R63, R75, R38, 0x1, P6 ;  /* 0x000000264b3f7211 */ /* 0x000fe400030f0eff */
[----:B------:R-:W-:Y:S02]  /*4480*/  PRMT R2, R32, 0x7632, R2 ;  /* 0x0000763220027816 */ /* 0x000fe40000000002 */
[C---:B0-----:R-:W-:Y:S02]  /*4490*/  LEA R60, P6, R59.reuse, R0, 0x1 ;  /* 0x000000003b3c7211 */ /* 0x041fe400078c08ff */
[----:B------:R-:W-:Y:S02]  /*44a0*/  ISETP.LT.AND P5, PT, R76, UR11, !P0 ;  /* 0x0000000b4c007c0c */ /* 0x000fe4000c7a1270 */
[----:B------:R-:W-:Y:S01]  /*44b0*/  LEA.HI.X.SX32 R61, R59, R38, 0x1, P6 ;  /* 0x000000263b3d7211 */ /* 0x000fe200030f0eff */
[----:B------:R-:W-:Y:S01]  /*44c0*/  IMAD R59, R36, 0x4, R73 ;  /* 0x00000004243b7824 */ /* 0x000fe200078e0249 */
[----:B------:R-:W-:-:S02]  /*44d0*/  ISETP.LT.AND P4, PT, R74, UR11, !P0 ;  /* 0x0000000b4a007c0c */ /* 0x000fc4000c781270 */
[C---:B-1----:R-:W-:Y:S01]  /*44e0*/  LEA R64, P6, R73.reuse, R0, 0x1 ;  /* 0x0000000049407211 */ /* 0x042fe200078c08ff */
[----:B------:R0:W-:Y:S01]  /*44f0*/  @P1 STG.E.U16 desc[UR8][R66.64], R2 ;  /* 0x0000000242001986 */ /* 0x0001e2000c101508 */
[----:B------:R-:W-:Y:S02]  /*4500*/  ISETP.LT.AND P1, PT, R72, UR11, !P0 ;  /* 0x0000000b48007c0c */ /* 0x000fe4000c721270 */
[----:B------:R-:W-:Y:S01]  /*4510*/  LEA.HI.X.SX32 R65, R73, R38, 0x1, P6 ;  /* 0x0000002649417211 */ /* 0x000fe200030f0eff */
[----:B------:R1:W-:Y:S01]  /*4520*/  @P2 STG.E.U16 desc[UR8][R62.64], R5 ;  /* 0x000000053e002986 */ /* 0x0003e2000c101508 */
[----:B------:R-:W-:Y:S01]  /*4530*/  ISETP.LT.AND P2, PT, R71, UR11, !P0 ;  /* 0x0000000b47007c0c */ /* 0x000fe2000c741270 */
[C---:B------:R-:W-:Y:S01]  /*4540*/  IMAD R71, R36.reuse, 0x4, R59 ;  /* 0x0000000424477824 */ /* 0x040fe200078e023b */
[C---:B0-----:R-:W-:Y:S01]  /*4550*/  LEA R66, P6, R59.reuse, R0, 0x1 ;  /* 0x000000003b427211 */ /* 0x041fe200078c08ff */
[----:B------:R0:W-:Y:S03]  /*4560*/  @P5 STG.E.U16 desc[UR8][R60.64], R11 ;  /* 0x0000000b3c005986 */ /* 0x0001e6000c101508 */
[----:B------:R-:W-:Y:S01]  /*4570*/  LEA.HI.X.SX32 R67, R59, R38, 0x1, P6 ;  /* 0x000000263b437211 */ /* 0x000fe200030f0eff */
[C---:B------:R-:W-:Y:S01]  /*4580*/  IMAD R59, R36.reuse, 0x4, R71 ;  /* 0x00000004243b7824 */ /* 0x040fe200078e0247 */
[----:B-1----:R-:W-:Y:S01]  /*4590*/  LEA R62, P6, R71, R0, 0x1 ;  /* 0x00000000473e7211 */ /* 0x002fe200078c08ff */
[----:B------:R1:W-:Y:S01]  /*45a0*/  @P4 STG.E.U16 desc[UR8][R64.64], R9 ;  /* 0x0000000940004986 */ /* 0x0003e2000c101508 */
[----:B------:R-:W-:Y:S01]  /*45b0*/  ISETP.LT.AND P4, PT, R69, UR11, !P0 ;  /* 0x0000000b45007c0c */ /* 0x000fe2000c781270 */
[----:B------:R-:W-:Y:S01]  /*45c0*/  IMAD R69, R36, 0x4, R59 ;  /* 0x0000000424457824 */ /* 0x000fe200078e023b */
[----:B------:R-:W-:-:S02]  /*45d0*/  LEA.HI.X.SX32 R63, R71, R38, 0x1, P6 ;  /* 0x00000026473f7211 */ /* 0x000fc400030f0eff */
[----:B------:R-:W-:Y:S02]  /*45e0*/  ISETP.LT.AND P5, PT, R70, UR11, !P0 ;  /* 0x0000000b46007c0c */ /* 0x000fe4000c7a1270 */
[C---:B0-----:R-:W-:Y:S01]  /*45f0*/  LEA R60, P6, R59.reuse, R0, 0x1 ;  /* 0x000000003b3c7211 */ /* 0x041fe200078c08ff */
[----:B------:R0:W-:Y:S03]  /*4600*/  @P3 STG.E.U16 desc[UR8][R66.64], R3 ;  /* 0x0000000342003986 */ /* 0x0001e6000c101508 */
[----:B------:R-:W-:Y:S01]  /*4610*/  LEA.HI.X.SX32 R61, R59, R38, 0x1, P6 ;  /* 0x000000263b3d7211 */ /* 0x000fe200030f0eff */
[----:B------:R-:W-:Y:S01]  /*4620*/  @P1 STG.E.U16 desc[UR8][R62.64], R7 ;  /* 0x000000073e001986 */ /* 0x000fe2000c101508 */
[----:B-1----:R-:W-:Y:S02]  /*4630*/  LEA R64, P6, R69, R0, 0x1 ;  /* 0x0000000045407211 */ /* 0x002fe400078c08ff */
[----:B------:R-:W-:Y:S01]  /*4640*/  ISETP.LT.AND P1, PT, R57, UR11, !P0 ;  /* 0x0000000b39007c0c */ /* 0x000fe2000c721270 */
[----:B------:R-:W-:Y:S01]  /*4650*/  IMAD R57, R36, 0x4, R69 ;  /* 0x0000000424397824 */ /* 0x000fe200078e0245 */
[----:B------:R-:W-:Y:S01]  /*4660*/  LEA.HI.X.SX32 R65, R69, R38, 0x1, P6 ;  /* 0x0000002645417211 */ /* 0x000fe200030f0eff */
[----:B------:R1:W-:Y:S01]  /*4670*/  @P2 STG.E.U16 desc[UR8][R60.64], R13 ;  /* 0x0000000d3c002986 */ /* 0x0003e2000c101508 */
[----:B------:R-:W-:Y:S01]  /*4680*/  ISETP.LT.AND P3, PT, R68, UR11, !P0 ;  /* 0x0000000b44007c0c */ /* 0x000fe2000c761270 */
[----:B------:R-:W-:Y:S01]  /*4690*/  IMAD R59, R36, 0x4, R57 ;  /* 0x00000004243b7824 */ /* 0x000fe200078e0239 */
[----:B0-----:R-:W-:Y:S01]  /*46a0*/  LEA R66, P6, R57, R0, 0x1 ;  /* 0x0000000039427211 */ /* 0x001fe200078c08ff */
[----:B------:R-:W-:Y:S01]  /*46b0*/  @P5 STG.E.U16 desc[UR8][R64.64], R15 ;  /* 0x0000000f40005986 */ /* 0x000fe2000c101508 */
[----:B------:R-:W-:-:S02]  /*46c0*/  ISETP.LT.AND P2, PT, R56, UR11, !P0 ;  /* 0x0000000b38007c0c */ /* 0x000fc4000c741270 */
[----:B------:R-:W-:Y:S02]  /*46d0*/  LEA.HI.X.SX32 R67, R57, R38, 0x1, P6 ;  /* 0x0000002639437211 */ /* 0x000fe400030f0eff */
[----:B------:R-:W-:Y:S01]  /*46e0*/  ISETP.LT.AND P5, PT, R55, UR11, !P0 ;  /* 0x0000000b37007c0c */ /* 0x000fe2000c7a1270 */
[----:B------:R-:W-:Y:S01]  /*46f0*/  IMAD R55, R36, 0x4, R59 ;  /* 0x0000000424377824 */ /* 0x000fe200078e023b */
[----:B------:R-:W-:-:S04]  /*4700*/  LEA R56, P6, R59, R0, 0x1 ;  /* 0x000000003b387211 */ /* 0x000fc800078c08ff */
[----:B------:R-:W-:Y:S01]  /*4710*/  LEA.HI.X.SX32 R57, R59, R38, 0x1, P6 ;  /* 0x000000263b397211 */ /* 0x000fe200030f0eff */
[----:B------:R-:W-:Y:S01]  /*4720*/  IMAD R59, R36, 0x4, R55 ;  /* 0x00000004243b7824 */ /* 0x000fe200078e0237 */
[C---:B-1----:R-:W-:Y:S01]  /*4730*/  LEA R60, P6, R55.reuse, R0, 0x1 ;  /* 0x00000000373c7211 */ /* 0x042fe200078c08ff */
[----:B------:R-:W-:Y:S01]  /*4740*/  @P4 STG.E.U16 desc[UR8][R66.64], R17 ;  /* 0x0000001142004986 */ /* 0x000fe2000c101508 */
[----:B------:R-:W-:Y:S02]  /*4750*/  ISETP.LT.AND P4, PT, R54, UR11, !P0 ;  /* 0x0000000b36007c0c */ /* 0x000fe4000c781270 */
[----:B------:R-:W-:Y:S01]  /*4760*/  LEA.HI.X.SX32 R61, R55, R38, 0x1, P6 ;  /* 0x00000026373d7211 */ /* 0x000fe200030f0eff */
[----:B------:R0:W-:Y:S01]  /*4770*/  @P3 STG.E.U16 desc[UR8][R56.64], R19 ;  /* 0x0000001338003986 */ /* 0x0001e2000c101508 */
[----:B------:R-:W-:Y:S02]  /*4780*/  LEA R54, P6, R59, R0, 0x1 ;  /* 0x000000003b367211 */ /* 0x000fe400078c08ff */
[----:B------:R-:W-:Y:S01]  /*4790*/  ISETP.LT.AND P3, PT, R53, UR11, !P0 ;  /* 0x0000000b35007c0c */ /* 0x000fe2000c761270 */
[C---:B------:R-:W-:Y:S01]  /*47a0*/  IMAD R53, R36.reuse, 0x4, R59 ;  /* 0x0000000424357824 */ /* 0x040fe200078e023b */
[----:B------:R-:W-:Y:S01]  /*47b0*/  LEA.HI.X.SX32 R55, R59, R38, 0x1, P6 ;  /* 0x000000263b377211 */ /* 0x000fe200030f0eff */
[----:B------:R-:W-:Y:S02]  /*47c0*/  @P1 STG.E.U16 desc[UR8][R60.64], R21 ;  /* 0x000000153c001986 */ /* 0x000fe4000c101508 */
[----:B------:R-:W-:Y:S01]  /*47d0*/  IMAD R59, R36, 0x4, R53 ;  /* 0x00000004243b7824 */ /* 0x000fe200078e0235 */
[----:B------:R-:W-:Y:S01]  /*47e0*/  LEA R62, P6, R53, R0, 0x1 ;  /* 0x00000000353e7211 */ /* 0x000fe200078c08ff */
[----:B------:R1:W-:Y:S01]  /*47f0*/  @P2 STG.E.U16 desc[UR8][R54.64], R23 ;  /* 0x0000001736002986 */ /* 0x0003e2000c101508 */
[----:B------:R-:W-:-:S02]  /*4800*/  ISETP.LT.AND P1, PT, R52, UR11, !P0 ;  /* 0x0000000b34007c0c */ /* 0x000fc4000c721270 */
[----:B------:R-:W-:Y:S02]  /*4810*/  LEA.HI.X.SX32 R63, R53, R38, 0x1, P6 ;  /* 0x00000026353f7211 */ /* 0x000fe400030f0eff */
[----:B------:R-:W-:Y:S01]  /*4820*/  ISETP.LT.AND P2, PT, R51, UR11, !P0 ;  /* 0x0000000b33007c0c */ /* 0x000fe2000c741270 */
[----:B------:R-:W-:Y:S01]  /*4830*/  IMAD R51, R36, 0x4, R59 ;  /* 0x0000000424337824 */ /* 0x000fe200078e023b */
[----:B------:R-:W-:-:S04]  /*4840*/  LEA R52, P6, R59, R0, 0x1 ;  /* 0x000000003b347211 */ /* 0x000fc800078c08ff */
[----:B------:R-:W-:Y:S01]  /*4850*/  LEA.HI.X.SX32 R53, R59, R38, 0x1, P6 ;  /* 0x000000263b357211 */ /* 0x000fe200030f0eff */
[----:B------:R-:W-:Y:S01]  /*4860*/  IMAD R59, R36, 0x4, R51 ;  /* 0x00000004243b7824 */ /* 0x000fe200078e0233 */
[C---:B0-----:R-:W-:Y:S01]  /*4870*/  LEA R56, P6, R51.reuse, R0, 0x1 ;  /* 0x0000000033387211 */ /* 0x041fe200078c08ff */
        /* <DEDUP_REMOVED lines=10> */
[C---:B-1----:R-:W-:Y:S01]  /*4920*/  LEA R54, P6, R49.reuse, R0, 0x1 ;  /* 0x0000000031367211 */ /* 0x042fe200078c08ff */
[----:B------:R-:W-:Y:S01]  /*4930*/  @P1 STG.E.U16 desc[UR8][R50.64], R31 ;  /* 0x0000001f32001986 */ /* 0x000fe2000c101508 */
[----:B------:R-:W-:Y:S01]  /*4940*/  ISETP.LT.AND P1, PT, R48, UR11, !P0 ;  /* 0x0000000b30007c0c */ /* 0x000fe2000c721270 */
[----:B0-----:R-:W-:Y:S01]  /*4950*/  IMAD R53, R36, 0x4, R59 ;  /* 0x0000000424357824 */ /* 0x001fe200078e023b */
[----:B------:R-:W-:-:S02]  /*4960*/  LEA.HI.X.SX32 R55, R49, R38, 0x1, P6 ;  /* 0x0000002631377211 */ /* 0x000fc400030f0eff */
[----:B------:R-:W-:Y:S02]  /*4970*/  LEA R48, P6, R59, R0, 0x1 ;  /* 0x000000003b307211 */ /* 0x000fe400078c08ff */
[----:B------:R-:W-:Y:S02]  /*4980*/  PRMT R3, R11, 0x7632, R3 ;  /* 0x000076320b037816 */ /* 0x000fe40000000003 */
[----:B------:R-:W-:Y:S01]  /*4990*/  LEA.HI.X.SX32 R49, R59, R38, 0x1, P6 ;  /* 0x000000263b317211 */ /* 0x000fe200030f0eff */
[----:B------:R-:W-:Y:S01]  /*49a0*/  IMAD R11, R36, 0x4, R53 ;  /* 0x00000004240b7824 */ /* 0x000fe200078e0235 */
[----:B------:R-:W-:Y:S01]  /*49b0*/  LEA R4, P6, R53, R0, 0x1 ;  /* 0x0000000035047211 */ /* 0x000fe200078c08ff */
[----:B------:R-:W-:Y:S01]  /*49c0*/  @P2 STG.E.U16 desc[UR8][R54.64], R33 ;  /* 0x0000002136002986 */ /* 0x000fe2000c101508 */
[----:B------:R-:W-:Y:S02]  /*49d0*/  PRMT R24, R5, 0x7632, R24 ;  /* 0x0000763205187816 */ /* 0x000fe40000000018 */
[----:B------:R-:W-:-:S02]  /*49e0*/  LEA.HI.X.SX32 R5, R53, R38, 0x1, P6 ;  /* 0x0000002635057211 */ /* 0x000fc400030f0eff */
[----:B------:R-:W-:Y:S01]  /*49f0*/  ISETP.LT.AND P2, PT, R45, UR11, !P0 ;  /* 0x0000000b2d007c0c */ /* 0x000fe2000c741270 */
[----:B------:R-:W-:Y:S01]  /*4a00*/  IMAD R45, R36, 0x4, R11 ;  /* 0x00000004242d7824 */ /* 0x000fe200078e020b */
[----:B------:R-:W-:Y:S02]  /*4a10*/  ISETP.LT.AND P3, PT, R46, UR11, !P0 ;  /* 0x0000000b2e007c0c */ /* 0x000fe4000c761270 */
[C---:B------:R-:W-:Y:S01]  /*4a20*/  LEA R10, P6, R11.reuse, R0, 0x1 ;  /* 0x000000000b0a7211 */ /* 0x040fe200078c08ff */
[----:B------:R-:W-:Y:S03]  /*4a30*/  @P5 STG.E.U16 desc[UR8][R48.64], R24 ;  /* 0x0000001830005986 */ /* 0x000fe6000c101508 */
[----:B------:R-:W-:Y:S01]  /*4a40*/  LEA.HI.X.SX32 R11, R11, R38, 0x1, P6 ;  /* 0x000000260b0b7211 */ /* 0x000fe200030f0eff */
[----:B------:R0:W-:Y:S01]  /*4a50*/  @P4 STG.E.U16 desc[UR8][R4.64], R3 ;  /* 0x0000000304004986 */ /* 0x0001e2000c101508 */
[----:B------:R-:W-:-:S02]  /*4a60*/  LEA R2, P6, R45, R0, 0x1 ;  /* 0x000000002d027211 */ /* 0x000fc400078c08ff */
[----:B------:R-:W-:Y:S02]  /*4a70*/  PRMT R7, R3, 0x7632, R7 ;  /* 0x0000763203077816 */ /* 0x000fe40000000007 */
[----:B0-----:R-:W-:Y:S01]  /*4a80*/  PRMT R5, R9, 0x7632, R5 ;  /* 0x0000763209057816 */ /* 0x001fe20000000005 */
[----:B------:R-:W-:Y:S01]  /*4a90*/  IMAD R9, R36, 0x4, R45 ;  /* 0x0000000424097824 */ /* 0x000fe200078e022d */
[----:B------:R-:W-:-:S03]  /*4aa0*/  LEA.HI.X.SX32 R3, R45, R38, 0x1, P6 ;  /* 0x000000262d037211 */ /* 0x000fc600030f0eff */
[C---:B------:R-:W-:Y:S01]  /*4ab0*/  IMAD R45, R36.reuse, 0x4, R9 ;  /* 0x00000004242d7824 */ /* 0x040fe200078e0209 */
[----:B------:R-:W-:Y:S01]  /*4ac0*/  LEA R4, P6, R9, R0, 0x1 ;  /* 0x0000000009047211 */ /* 0x000fe200078c08ff */
[----:B------:R0:W-:Y:S01]  /*4ad0*/  @P3 STG.E.U16 desc[UR8][R10.64], R5 ;  /* 0x000000050a003986 */ /* 0x0001e2000c101508 */
[----:B------:R-:W-:Y:S02]  /*4ae0*/  ISETP.LT.AND P5, PT, R47, UR11, !P0 ;  /* 0x0000000b2f007c0c */ /* 0x000fe4000c7a1270 */
[----:B------:R-:W-:Y:S01]  /*4af0*/  PRMT R12, R7, 0x7632, R12 ;  /* 0x00007632070c7816 */ /* 0x000fe2000000000c */
[----:B------:R1:W-:Y:S01]  /*4b00*/  @P1 STG.E.U16 desc[UR8][R2.64], R7 ;  /* 0x0000000702001986 */ /* 0x0003e2000c101508 */
[----:B0-----:R-:W-:Y:S01]  /*4b10*/  LEA.HI.X.SX32 R5, R9, R38, 0x1, P6 ;  /* 0x0000002609057211 */ /* 0x001fe200030f0eff */
[----:B------:R-:W-:Y:S01]  /*4b20*/  IMAD R9, R36, 0x4, R45 ;  /* 0x0000000424097824 */ /* 0x000fe200078e022d */
[----:B------:R-:W-:-:S03]  /*4b30*/  LEA R6, P6, R45, R0, 0x1 ;  /* 0x000000002d067211 */ /* 0x000fc600078c08ff */
[C---:B-1----:R-:W-:Y:S01]  /*4b40*/  IMAD R3, R36.reuse, 0x4, R9 ;  /* 0x0000000424037824 */ /* 0x042fe200078e0209 */
[----:B------:R-:W-:Y:S02]  /*4b50*/  LEA.HI.X.SX32 R7, R45, R38, 0x1, P6 ;  /* 0x000000262d077211 */ /* 0x000fe400030f0eff */
[C---:B------:R-:W-:Y:S01]  /*4b60*/  LEA R8, P6, R9.reuse, R0, 0x1 ;  /* 0x0000000009087211 */ /* 0x040fe200078c08ff */
[----:B------:R-:W-:Y:S01]  /*4b70*/  IMAD R11, R36, 0x4, R3 ;  /* 0x00000004240b7824 */ /* 0x000fe200078e0203 */
[----:B------:R-:W-:Y:S02]  /*4b80*/  ISETP.LT.AND P4, PT, R42, UR11, !P0 ;  /* 0x0000000b2a007c0c */ /* 0x000fe4000c781270 */
[----:B------:R-:W-:Y:S02]  /*4b90*/  LEA.HI.X.SX32 R9, R9, R38, 0x1, P6 ;  /* 0x0000002609097211 */ /* 0x000fe400030f0eff */
[----:B------:R-:W-:Y:S02]  /*4ba0*/  PRMT R13, R13, 0x7632, R13 ;  /* 0x000076320d0d7816 */ /* 0x000fe4000000000d */
[C---:B------:R-:W-:Y:S01]  /*4bb0*/  LEA R2, P6, R3.reuse, R0, 0x1 ;  /* 0x0000000003027211 */ /* 0x040fe200078c08ff */
[----:B------:R0:W-:Y:S03]  /*4bc0*/  @P2 STG.E.U16 desc[UR8][R4.64], R12 ;  /* 0x0000000c04002986 */ /* 0x0001e6000c101508 */
[----:B------:R-:W-:Y:S01]  /*4bd0*/  LEA.HI.X.SX32 R3, R3, R38, 0x1, P6 ;  /* 0x0000002603037211 */ /* 0x000fe200030f0eff */
[----:B------:R1:W-:Y:S01]  /*4be0*/  @P5 STG.E.U16 desc[UR8][R6.64], R13 ;  /* 0x0000000d06005986 */ /* 0x0003e2000c101508 */
[----:B------:R-:W-:-:S02]  /*4bf0*/  PRMT R15, R15, 0x7632, R15 ;  /* 0x000076320f0f7816 */ /* 0x000fc4000000000f */
[----:B------:R-:W-:Y:S02]  /*4c00*/  ISETP.LT.AND P3, PT, R44, UR11, !P0 ;  /* 0x0000000b2c007c0c */ /* 0x000fe4000c761270 */
[----:B0-----:R-:W-:Y:S01]  /*4c10*/  LEA R4, P6, R11, R0, 0x1 ;  /* 0x000000000b047211 */ /* 0x001fe200078c08ff */
[----:B-1----:R-:W-:-:S03]  /*4c20*/  IMAD R7, R36, 0x4, R11 ;  /* 0x0000000424077824 */ /* 0x002fc600078e020b */
[----:B------:R-:W-:Y:S01]  /*4c30*/  LEA.HI.X.SX32 R5, R11, R38, 0x1, P6 ;  /* 0x000000260b057211 */ /* 0x000fe200030f0eff */
[C---:B------:R-:W-:Y:S01]  /*4c40*/  IMAD R11, R36.reuse, 0x4, R7 ;  /* 0x00000004240b7824 */ /* 0x040fe200078e0207 */
[----:B------:R-:W-:Y:S01]  /*4c50*/  ISETP.LT.AND P1, PT, R43, UR11, !P0 ;  /* 0x0000000b2b007c0c */ /* 0x000fe2000c721270 */
[----:B------:R0:W-:Y:S01]  /*4c60*/  @P4 STG.E.U16 desc[UR8][R8.64], R15 ;  /* 0x0000000f08004986 */ /* 0x0001e2000c101508 */
[----:B------:R-:W-:Y:S02]  /*4c70*/  ISETP.LT.AND P2, PT, R41, UR11, !P0 ;  /* 0x0000000b29007c0c */ /* 0x000fe4000c741270 */
[----:B------:R-:W-:Y:S02]  /*4c80*/  PRMT R17, R17, 0x7632, R17 ;  /* 0x0000763211117816 */ /* 0x000fe40000000011 */
[----:B------:R-:W-:Y:S01]  /*4c90*/  LEA R6, P6, R7, R0, 0x1 ;  /* 0x0000000007067211 */ /* 0x000fe200078c08ff */
[----:B0-----:R-:W-:Y:S01]  /*4ca0*/  IMAD R9, R36, 0x4, R11 ;  /* 0x0000000424097824 */ /* 0x001fe200078e020b */
[----:B------:R-:W-:-:S03]  /*4cb0*/  PRMT R19, R19, 0x7632, R19 ;  /* 0x0000763213137816 */ /* 0x000fc60000000013 */
[C---:B------:R-:W-:Y:S01]  /*4cc0*/  IMAD R13, R36.reuse, 0x4, R9 ;  /* 0x00000004240d7824 */ /* 0x040fe200078e0209 */
[----:B------:R0:W-:Y:S01]  /*4cd0*/  @P3 STG.E.U16 desc[UR8][R2.64], R17 ;  /* 0x0000001102003986 */ /* 0x0001e2000c101508 */
[----:B------:R-:W-:Y:S02]  /*4ce0*/  LEA.HI.X.SX32 R7, R7, R38, 0x1, P6 ;  /* 0x0000002607077211 */ /* 0x000fe400030f0eff */
[C---:B------:R-:W-:Y:S01]  /*4cf0*/  IMAD R15, R36.reuse, 0x4, R13 ;  /* 0x00000004240f7824 */ /* 0x040fe200078e020d */
[----:B------:R-:W-:Y:S01]  /*4d00*/  @P1 STG.E.U16 desc[UR8][R4.64], R19 ;  /* 0x0000001304001986 */ /* 0x000fe2000c101508 */
[----:B0-----:R-:W-:Y:S02]  /*4d10*/  PRMT R3, R21, 0x7632, R3 ;  /* 0x0000763215037816 */ /* 0x001fe40000000003 */
[----:B------:R-:W-:Y:S01]  /*4d20*/  IMAD R17, R36, 0x4, R15 ;  /* 0x0000000424117824 */ /* 0x000fe200078e020f */
[-C--:B------:R-:W-:Y:S02]  /*4d30*/  LEA R2, P1, R11, R0.reuse, 0x1 ;  /* 0x000000000b027211 */ /* 0x080fe400078208ff */
[----:B------:R0:W-:Y:S01]  /*4d40*/  @P2 STG.E.U16 desc[UR8][R6.64], R3 ;  /* 0x0000000306002986 */ /* 0x0001e2000c101508 */
[----:B------:R-:W-:-:S02]  /*4d50*/  LEA R8, P2, R9, R0, 0x1 ;  /* 0x0000000009087211 */ /* 0x000fc400078408ff */
[----:B------:R-:W-:Y:S02]  /*4d60*/  ISETP.LT.AND P5, PT, R39, UR11, !P0 ;  /* 0x0000000b27007c0c */ /* 0x000fe4000c7a1270 */
[----:B------:R-:W-:Y:S02]  /*4d70*/  ISETP.LT.AND P4, PT, R40, UR11, !P0 ;  /* 0x0000000b28007c0c */ /* 0x000fe4000c781270 */
[----:B------:R-:W-:Y:S02]  /*4d80*/  ISETP.LT.AND P3, PT, R37, UR11, !P0 ;  /* 0x0000000b25007c0c */ /* 0x000fe4000c761270 */
[----:B0-----:R-:W-:Y:S02]  /*4d90*/  LEA.HI.X.SX32 R3, R11, R38, 0x1, P1 ;  /* 0x000000260b037211 */ /* 0x001fe400008f0eff */
[-C--:B------:R-:W-:Y:S02]  /*4da0*/  LEA R6, P1, R17, R0.reuse, 0x1 ;  /* 0x0000000011067211 */ /* 0x080fe400078208ff */
[----:B------:R-:W-:-:S02]  /*4db0*/  LEA R10, P6, R13, R0, 0x1 ;  /* 0x000000000d0a7211 */ /* 0x000fc400078c08ff */
[-C--:B------:R-:W-:Y:S02]  /*4dc0*/  LEA.HI.X.SX32 R9, R9, R38.reuse, 0x1, P2 ;  /* 0x0000002609097211 */ /* 0x080fe400010f0eff */
[----:B------:R-:W-:Y:S02]  /*4dd0*/  ISETP.LT.AND P2, PT, R35, UR11, !P0 ;  /* 0x0000000b23007c0c */ /* 0x000fe4000c741270 */
[-C--:B------:R-:W-:Y:S02]  /*4de0*/  LEA.HI.X.SX32 R7, R17, R38.reuse, 0x1, P1 ;  /* 0x0000002611077211 */ /* 0x080fe400008f0eff */
[----:B------:R-:W-:Y:S02]  /*4df0*/  ISETP.LT.AND P1, PT, R34, UR11, !P0 ;  /* 0x0000000b22007c0c */ /* 0x000fe4000c721270 */
[----:B------:R-:W-:Y:S02]  /*4e00*/  ISETP.LT.AND P0, PT, R58, UR11, !P0 ;  /* 0x0000000b3a007c0c */ /* 0x000fe4000c701270 */
[----:B------:R-:W-:-:S02]  /*4e10*/  LEA.HI.X.SX32 R11, R13, R38, 0x1, P6 ;  /* 0x000000260d0b7211 */ /* 0x000fc400030f0eff */
[----:B------:R-:W-:Y:S02]  /*4e20*/  LEA R4, P6, R15, R0, 0x1 ;  /* 0x000000000f047211 */ /* 0x000fe400078c08ff */
[----:B------:R-:W-:Y:S02]  /*4e30*/  PRMT R23, R23, 0x7632, R23 ;  /* 0x0000763217177816 */ /* 0x000fe40000000017 */
[----:B------:R-:W-:Y:S01]  /*4e40*/  PRMT R27, R27, 0x7632, R27 ;  /* 0x000076321b1b7816 */ /* 0x000fe2000000001b */
[----:B------:R-:W-:Y:S01]  /*4e50*/  IMAD R13, R36, 0x4, R17 ;  /* 0x00000004240d7824 */ /* 0x000fe200078e0211 */
[----:B------:R-:W-:Y:S02]  /*4e60*/  PRMT R25, R25, 0x7632, R25 ;  /* 0x0000763219197816 */ /* 0x000fe40000000019 */
[----:B------:R-:W-:Y:S02]  /*4e70*/  LEA.HI.X.SX32 R5, R15, R38, 0x1, P6 ;  /* 0x000000260f057211 */ /* 0x000fe400030f0eff */
[----:B------:R-:W-:Y:S01]  /*4e80*/  PRMT R29, R29, 0x7632, R29 ;  /* 0x000076321d1d7816 */ /* 0x000fe2000000001d */
[----:B------:R0:W-:Y:S01]  /*4e90*/  @P5 STG.E.U16 desc[UR8][R2.64], R23 ;  /* 0x0000001702005986 */ /* 0x0001e2000c101508 */
[----:B------:R-:W-:-:S03]  /*4ea0*/  PRMT R31, R31, 0x7632, R31 ;  /* 0x000076321f1f7816 */ /* 0x000fc6000000001f */
[----:B------:R0:W-:Y:S01]  /*4eb0*/  @P4 STG.E.U16 desc[UR8][R8.64], R27 ;  /* 0x0000001b08004986 */ /* 0x0001e2000c101508 */
[----:B------:R-:W-:-:S03]  /*4ec0*/  LEA R12, P6, R13, R0, 0x1 ;  /* 0x000000000d0c7211 */ /* 0x000fc600078c08ff */
[----:B------:R0:W-:Y:S04]  /*4ed0*/  @P3 STG.E.U16 desc[UR8][R10.64], R25 ;  /* 0x000000190a003986 */ /* 0x0001e8000c101508 */
[----:B------:R0:W-:Y:S01]  /*4ee0*/  @P2 STG.E.U16 desc[UR8][R4.64], R29 ;  /* 0x0000001d04002986 */ /* 0x0001e2000c101508 */
[----:B------:R-:W-:-:S03]  /*4ef0*/  LEA.HI.X.SX32 R13, R13, R38, 0x1, P6 ;  /* 0x000000260d0d7211 */ /* 0x000fc600030f0eff */
[----:B------:R0:W-:Y:S01]  /*4f00*/  @P1 STG.E.U16 desc[UR8][R6.64], R31 ;  /* 0x0000001f06001986 */ /* 0x0001e2000c101508 */
[----:B------:R-:W-:Y:S05]  /*4f10*/  @!P0 EXIT ;  /* 0x000000000000894d */ /* 0x000fea0003800000 */
[----:B0-----:R-:W-:-:S05]  /*4f20*/  PRMT R6, R33, 0x7632, R6 ;  /* 0x0000763221067816 */ /* 0x001fca0000000006 */
[----:B------:R-:W-:Y:S01]  /*4f30*/  STG.E.U16 desc[UR8][R12.64], R6 ;  /* 0x000000060c007986 */ /* 0x000fe2000c101508 */
[----:B------:R-:W-:Y:S05]  /*4f40*/  EXIT ;  /* 0x000000000000794d */ /* 0x000fea0003800000 */
.L_x_3:
[----:B------:R-:W-:-:S00]  /*4f50*/  BRA `(.L_x_3) ;  /* 0xfffffffc00fc7947 */ /* 0x000fc0000383ffff */
[----:B------:R-:W-:-:S00]  /*4f60*/  NOP ;  /* 0x0000000000007918 */ /* 0x000fc00000000000 */
        /* <DEDUP_REMOVED lines=9> */
.L_x_4:


//--------------------- .nv.shared.matmul_kernel  --------------------------
	.section	.nv.shared.matmul_kernel,"aw",@nobits
	.sectionflags	@""
	.align	16
	.zero		1024


//--------------------- .nv.shared.reserved.0     --------------------------
	.section	.nv.shared.reserved.0,"aw",@nobits
	.weak		__nv_reservedSMEM_offset_0_alias
	.size		__nv_reservedSMEM_offset_0_alias, 0, 64
	.other		__nv_reservedSMEM_offset_0_alias,@"STO_CUDA_RESERVED_SHARED STV_DEFAULT"
__nv_reservedSMEM_offset_0_alias:
	.zero		0
	.zero		64


//--------------------- .nv.constant0.matmul_kernel --------------------------
	.section	.nv.constant0.matmul_kernel,"a",@progbits
	.sectionflags	@""
	.align	4
.nv.constant0.matmul_kernel:
	.zero		976


//--------------------- SYMBOLS --------------------------

	.type		.nv.reservedSmem.offset0,@object
	.size		.nv.reservedSmem.offset0,0x4
	.type		.nv.reservedSmem.cap,@object
	.size		.nv.reservedSmem.cap,0x4
